//
// Generated by NVIDIA NVVM Compiler
//
// Compiler Build ID: CL-36424714
// Cuda compilation tools, release 13.0, V13.0.88
// Based on NVVM 20.0.0
//

.version 9.0
.target sm_100
.address_size 64

	// .globl	adam

.visible .entry adam(
	.param .u64 .ptr .align 1 adam_param_0,
	.param .u32 adam_param_1,
	.param .f32 adam_param_2,
	.param .f32 adam_param_3,
	.param .f32 adam_param_4,
	.param .f32 adam_param_5,
	.param .f32 adam_param_6,
	.param .f32 adam_param_7,
	.param .f32 adam_param_8,
	.param .f32 adam_param_9,
	.param .f32 adam_param_10,
	.param .u64 .ptr .align 1 adam_param_11,
	.param .u64 .ptr .align 1 adam_param_12,
	.param .u64 .ptr .align 1 adam_param_13
)
{
	.reg .pred 	%p<2>;
	.reg .b32 	%r<6>;
	.reg .b32 	%f<32>;
	.reg .b64 	%rd<14>;

	ld.param.u64 	%rd1, [adam_param_0];
	ld.param.u32 	%r2, [adam_param_1];
	ld.param.f32 	%f1, [adam_param_2];
	ld.param.f32 	%f2, [adam_param_3];
	ld.param.f32 	%f3, [adam_param_4];
	ld.param.f32 	%f4, [adam_param_5];
	ld.param.f32 	%f5, [adam_param_6];
	ld.param.f32 	%f6, [adam_param_7];
	ld.param.f32 	%f7, [adam_param_8];
	ld.param.f32 	%f8, [adam_param_9];
	ld.param.f32 	%f9, [adam_param_10];
	ld.param.u64 	%rd2, [adam_param_11];
	ld.param.u64 	%rd3, [adam_param_12];
	ld.param.u64 	%rd4, [adam_param_13];
	mov.u32 	%r3, %ctaid.x;
	mov.u32 	%r4, %ntid.x;
	mov.u32 	%r5, %tid.x;
	mad.lo.s32 	%r1, %r3, %r4, %r5;
	setp.ge.s32 	%p1, %r1, %r2;
	@%p1 bra 	$L__BB0_2;
	cvta.to.global.u64 	%rd5, %rd1;
	cvta.to.global.u64 	%rd6, %rd2;
	cvta.to.global.u64 	%rd7, %rd3;
	cvta.to.global.u64 	%rd8, %rd4;
	mul.wide.s32 	%rd9, %r1, 4;
	add.s64 	%rd10, %rd5, %rd9;
	ld.global.f32 	%f10, [%rd10];
	mul.f32 	%f11, %f9, %f10;
	max.f32 	%f12, %f11, %f5;
	min.f32 	%f13, %f12, %f6;
	add.s64 	%rd11, %rd6, %rd9;
	ld.global.f32 	%f14, [%rd11];
	mov.f32 	%f15, 0f3F800000;
	sub.f32 	%f16, %f15, %f2;
	mul.f32 	%f17, %f16, %f13;
	fma.rn.f32 	%f18, %f2, %f14, %f17;
	st.global.f32 	[%rd11], %f18;
	add.s64 	%rd12, %rd7, %rd9;
	ld.global.f32 	%f19, [%rd12];
	sub.f32 	%f20, %f15, %f3;
	mul.f32 	%f21, %f20, %f13;
	mul.f32 	%f22, %f13, %f21;
	fma.rn.f32 	%f23, %f3, %f19, %f22;
	st.global.f32 	[%rd12], %f23;
	ld.global.f32 	%f24, [%rd11];
	div.rn.f32 	%f25, %f24, %f7;
	div.rn.f32 	%f26, %f23, %f8;
	neg.f32 	%f27, %f1;
	sqrt.rn.f32 	%f28, %f26;
	add.f32 	%f29, %f4, %f28;
	div.rn.f32 	%f30, %f25, %f29;
	mul.f32 	%f31, %f30, %f27;
	add.s64 	%rd13, %rd8, %rd9;
	st.global.f32 	[%rd13], %f31;
$L__BB0_2:
	ret;

}
	// .globl	adam_vectorized
.visible .entry adam_vectorized(
	.param .u64 .ptr .align 1 adam_vectorized_param_0,
	.param .u32 adam_vectorized_param_1,
	.param .f32 adam_vectorized_param_2,
	.param .f32 adam_vectorized_param_3,
	.param .f32 adam_vectorized_param_4,
	.param .f32 adam_vectorized_param_5,
	.param .f32 adam_vectorized_param_6,
	.param .f32 adam_vectorized_param_7,
	.param .f32 adam_vectorized_param_8,
	.param .f32 adam_vectorized_param_9,
	.param .f32 adam_vectorized_param_10,
	.param .u64 .ptr .align 1 adam_vectorized_param_11,
	.param .u64 .ptr .align 1 adam_vectorized_param_12,
	.param .u64 .ptr .align 1 adam_vectorized_param_13
)
{
	.reg .pred 	%p<2>;
	.reg .b32 	%r<6>;
	.reg .b32 	%f<82>;
	.reg .b64 	%rd<15>;

	ld.param.u32 	%r2, [adam_vectorized_param_1];
	ld.param.f32 	%f1, [adam_vectorized_param_2];
	ld.param.f32 	%f2, [adam_vectorized_param_3];
	ld.param.f32 	%f3, [adam_vectorized_param_4];
	ld.param.f32 	%f4, [adam_vectorized_param_5];
	ld.param.f32 	%f5, [adam_vectorized_param_6];
	ld.param.f32 	%f6, [adam_vectorized_param_7];
	ld.param.f32 	%f7, [adam_vectorized_param_8];
	ld.param.f32 	%f8, [adam_vectorized_param_9];
	ld.param.f32 	%f9, [adam_vectorized_param_10];
	ld.param.u64 	%rd2, [adam_vectorized_param_11];
	ld.param.u64 	%rd3, [adam_vectorized_param_12];
	ld.param.u64 	%rd4, [adam_vectorized_param_13];
	mov.u32 	%r3, %ctaid.x;
	mov.u32 	%r4, %ntid.x;
	mov.u32 	%r5, %tid.x;
	mad.lo.s32 	%r1, %r3, %r4, %r5;
	setp.ge.s32 	%p1, %r1, %r2;
	@%p1 bra 	$L__BB1_2;
	ld.param.u64 	%rd14, [adam_vectorized_param_0];
	cvta.to.global.u64 	%rd5, %rd4;
	cvta.to.global.u64 	%rd6, %rd2;
	cvta.to.global.u64 	%rd7, %rd3;
	cvta.to.global.u64 	%rd8, %rd14;
	mul.wide.s32 	%rd9, %r1, 16;
	add.s64 	%rd10, %rd8, %rd9;
	ld.global.v4.f32 	{%f10, %f11, %f12, %f13}, [%rd10];
	add.s64 	%rd11, %rd6, %rd9;
	add.s64 	%rd12, %rd7, %rd9;
	ld.global.v4.f32 	{%f14, %f15, %f16, %f17}, [%rd12];
	ld.global.v4.f32 	{%f18, %f19, %f20, %f21}, [%rd11];
	mov.f32 	%f22, 0f3F800000;
	sub.f32 	%f23, %f22, %f2;
	sub.f32 	%f24, %f22, %f3;
	neg.f32 	%f25, %f1;
	mul.f32 	%f26, %f9, %f10;
	max.f32 	%f27, %f26, %f5;
	min.f32 	%f28, %f27, %f6;
	mul.f32 	%f29, %f23, %f28;
	fma.rn.f32 	%f30, %f2, %f18, %f29;
	mul.f32 	%f31, %f24, %f28;
	mul.f32 	%f32, %f28, %f31;
	fma.rn.f32 	%f33, %f3, %f14, %f32;
	div.rn.f32 	%f34, %f30, %f7;
	div.rn.f32 	%f35, %f33, %f8;
	sqrt.rn.f32 	%f36, %f35;
	add.f32 	%f37, %f4, %f36;
	div.rn.f32 	%f38, %f34, %f37;
	mul.f32 	%f39, %f38, %f25;
	mul.f32 	%f40, %f9, %f11;
	max.f32 	%f41, %f40, %f5;
	min.f32 	%f42, %f41, %f6;
	mul.f32 	%f43, %f23, %f42;
	fma.rn.f32 	%f44, %f2, %f19, %f43;
	mul.f32 	%f45, %f24, %f42;
	mul.f32 	%f46, %f42, %f45;
	fma.rn.f32 	%f47, %f3, %f15, %f46;
	div.rn.f32 	%f48, %f44, %f7;
	div.rn.f32 	%f49, %f47, %f8;
	sqrt.rn.f32 	%f50, %f49;
	add.f32 	%f51, %f4, %f50;
	div.rn.f32 	%f52, %f48, %f51;
	mul.f32 	%f53, %f52, %f25;
	mul.f32 	%f54, %f9, %f12;
	max.f32 	%f55, %f54, %f5;
	min.f32 	%f56, %f55, %f6;
	mul.f32 	%f57, %f23, %f56;
	fma.rn.f32 	%f58, %f2, %f20, %f57;
	mul.f32 	%f59, %f24, %f56;
	mul.f32 	%f60, %f56, %f59;
	fma.rn.f32 	%f61, %f3, %f16, %f60;
	div.rn.f32 	%f62, %f58, %f7;
	div.rn.f32 	%f63, %f61, %f8;
	sqrt.rn.f32 	%f64, %f63;
	add.f32 	%f65, %f4, %f64;
	div.rn.f32 	%f66, %f62, %f65;
	mul.f32 	%f67, %f66, %f25;
	mul.f32 	%f68, %f9, %f13;
	max.f32 	%f69, %f68, %f5;
	min.f32 	%f70, %f69, %f6;
	mul.f32 	%f71, %f23, %f70;
	fma.rn.f32 	%f72, %f2, %f21, %f71;
	mul.f32 	%f73, %f24, %f70;
	mul.f32 	%f74, %f70, %f73;
	fma.rn.f32 	%f75, %f3, %f17, %f74;
	div.rn.f32 	%f76, %f72, %f7;
	div.rn.f32 	%f77, %f75, %f8;
	sqrt.rn.f32 	%f78, %f77;
	add.f32 	%f79, %f4, %f78;
	div.rn.f32 	%f80, %f76, %f79;
	mul.f32 	%f81, %f80, %f25;
	st.global.v4.f32 	[%rd11], {%f30, %f44, %f58, %f72};
	st.global.v4.f32 	[%rd12], {%f33, %f47, %f61, %f75};
	add.s64 	%rd13, %rd5, %rd9;
	st.global.v4.f32 	[%rd13], {%f39, %f53, %f67, %f81};
$L__BB1_2:
	ret;

}
	// .globl	add_gradient_noise
.visible .entry add_gradient_noise(
	.param .u64 .ptr .align 1 add_gradient_noise_param_0,
	.param .u32 add_gradient_noise_param_1,
	.param .f32 add_gradient_noise_param_2,
	.param .u32 add_gradient_noise_param_3,
	.param .u32 add_gradient_noise_param_4,
	.param .u32 add_gradient_noise_param_5,
	.param .u32 add_gradient_noise_param_6,
	.param .u32 add_gradient_noise_param_7,
	.param .f32 add_gradient_noise_param_8
)
{
	.reg .pred 	%p<7>;
	.reg .b32 	%r<27>;
	.reg .b32 	%f<14>;
	.reg .b64 	%rd<5>;

	ld.param.u64 	%rd2, [add_gradient_noise_param_0];
	ld.param.u32 	%r7, [add_gradient_noise_param_1];
	ld.param.f32 	%f3, [add_gradient_noise_param_2];
	ld.param.u32 	%r2, [add_gradient_noise_param_3];
	ld.param.u32 	%r3, [add_gradient_noise_param_4];
	ld.param.u32 	%r4, [add_gradient_noise_param_5];
	ld.param.u32 	%r5, [add_gradient_noise_param_6];
	ld.param.u32 	%r6, [add_gradient_noise_param_7];
	ld.param.f32 	%f4, [add_gradient_noise_param_8];
	mov.u32 	%r8, %ctaid.x;
	mov.u32 	%r9, %ntid.x;
	mov.u32 	%r10, %tid.x;
	mad.lo.s32 	%r1, %r8, %r9, %r10;
	setp.ge.s32 	%p1, %r1, %r7;
	setp.lt.s32 	%p2, %r6, 1;
	or.pred  	%p3, %p1, %p2;
	@%p3 bra 	$L__BB2_7;
	cvta.to.global.u64 	%rd3, %rd2;
	mul.lo.s32 	%r11, %r3, -1640531527;
	mul.lo.s32 	%r12, %r4, -2048144789;
	mul.lo.s32 	%r13, %r5, -1028477387;
	xor.b32  	%r14, %r2, %r11;
	xor.b32  	%r15, %r14, %r12;
	xor.b32  	%r16, %r15, %r13;
	xor.b32  	%r17, %r16, %r1;
	shr.u32 	%r18, %r17, 16;
	xor.b32  	%r19, %r18, %r17;
	mul.lo.s32 	%r20, %r19, 2146121005;
	shr.u32 	%r21, %r20, 15;
	xor.b32  	%r22, %r21, %r20;
	mul.lo.s32 	%r23, %r22, -2073254261;
	shr.u32 	%r24, %r23, 16;
	and.b32  	%r25, %r23, 16777215;
	xor.b32  	%r26, %r25, %r24;
	cvt.rn.f32.u32 	%f5, %r26;
	mul.f32 	%f6, %f5, 0f33800000;
	fma.rn.f32 	%f1, %f6, 0f40000000, 0fBF800000;
	mul.wide.s32 	%rd4, %r1, 4;
	add.s64 	%rd1, %rd3, %rd4;
	ld.global.f32 	%f2, [%rd1];
	setp.eq.s32 	%p4, %r6, 3;
	@%p4 bra 	$L__BB2_6;
	setp.eq.s32 	%p5, %r6, 2;
	@%p5 bra 	$L__BB2_5;
	setp.ne.s32 	%p6, %r6, 1;
	@%p6 bra 	$L__BB2_7;
	fma.rn.f32 	%f13, %f3, %f1, %f2;
	st.global.f32 	[%rd1], %f13;
	bra.uni 	$L__BB2_7;
$L__BB2_5:
	fma.rn.f32 	%f11, %f3, %f1, 0f3F800000;
	mul.f32 	%f12, %f11, %f2;
	st.global.f32 	[%rd1], %f12;
	bra.uni 	$L__BB2_7;
$L__BB2_6:
	mul.f32 	%f7, %f3, %f1;
	abs.f32 	%f8, %f2;
	add.f32 	%f9, %f4, %f8;
	fma.rn.f32 	%f10, %f7, %f9, %f2;
	st.global.f32 	[%rd1], %f10;
$L__BB2_7:
	ret;

}
	// .globl	add_gradient_noise_vectorized
.visible .entry add_gradient_noise_vectorized(
	.param .u64 .ptr .align 1 add_gradient_noise_vectorized_param_0,
	.param .u32 add_gradient_noise_vectorized_param_1,
	.param .f32 add_gradient_noise_vectorized_param_2,
	.param .u32 add_gradient_noise_vectorized_param_3,
	.param .u32 add_gradient_noise_vectorized_param_4,
	.param .u32 add_gradient_noise_vectorized_param_5,
	.param .u32 add_gradient_noise_vectorized_param_6,
	.param .u32 add_gradient_noise_vectorized_param_7,
	.param .f32 add_gradient_noise_vectorized_param_8
)
{
	.reg .pred 	%p<7>;
	.reg .b32 	%r<147>;
	.reg .b32 	%f<79>;
	.reg .b64 	%rd<5>;

	ld.param.u64 	%rd2, [add_gradient_noise_vectorized_param_0];
	ld.param.u32 	%r9, [add_gradient_noise_vectorized_param_1];
	ld.param.f32 	%f21, [add_gradient_noise_vectorized_param_2];
	ld.param.u32 	%r4, [add_gradient_noise_vectorized_param_3];
	ld.param.u32 	%r5, [add_gradient_noise_vectorized_param_4];
	ld.param.u32 	%r6, [add_gradient_noise_vectorized_param_5];
	ld.param.u32 	%r7, [add_gradient_noise_vectorized_param_6];
	ld.param.u32 	%r8, [add_gradient_noise_vectorized_param_7];
	ld.param.f32 	%f22, [add_gradient_noise_vectorized_param_8];
	mov.u32 	%r10, %ctaid.x;
	mov.u32 	%r11, %ntid.x;
	mov.u32 	%r12, %tid.x;
	mad.lo.s32 	%r1, %r10, %r11, %r12;
	setp.ge.s32 	%p1, %r1, %r9;
	setp.lt.s32 	%p2, %r8, 1;
	or.pred  	%p3, %p1, %p2;
	@%p3 bra 	$L__BB3_8;
	cvta.to.global.u64 	%rd3, %rd2;
	mul.wide.s32 	%rd4, %r1, 16;
	add.s64 	%rd1, %rd3, %rd4;
	ld.global.v4.f32 	{%f78, %f77, %f76, %f75}, [%rd1];
	shl.b32 	%r2, %r1, 2;
	mul.lo.s32 	%r13, %r5, -1640531527;
	xor.b32  	%r14, %r13, %r4;
	mul.lo.s32 	%r15, %r6, -2048144789;
	xor.b32  	%r16, %r14, %r15;
	mul.lo.s32 	%r17, %r7, -1028477387;
	xor.b32  	%r3, %r16, %r17;
	setp.eq.s32 	%p4, %r8, 3;
	@%p4 bra 	$L__BB3_6;
	setp.eq.s32 	%p5, %r8, 2;
	@%p5 bra 	$L__BB3_5;
	setp.ne.s32 	%p6, %r8, 1;
	@%p6 bra 	$L__BB3_7;
	xor.b32  	%r104, %r3, %r2;
	shr.u32 	%r105, %r104, 16;
	xor.b32  	%r106, %r105, %r104;
	mul.lo.s32 	%r107, %r106, 2146121005;
	shr.u32 	%r108, %r107, 15;
	xor.b32  	%r109, %r108, %r107;
	mul.lo.s32 	%r110, %r109, -2073254261;
	shr.u32 	%r111, %r110, 16;
	and.b32  	%r112, %r110, 16777215;
	xor.b32  	%r113, %r112, %r111;
	cvt.rn.f32.u32 	%f63, %r113;
	mul.f32 	%f64, %f63, 0f33800000;
	fma.rn.f32 	%f65, %f64, 0f40000000, 0fBF800000;
	fma.rn.f32 	%f78, %f21, %f65, %f78;
	add.s32 	%r114, %r2, 1;
	xor.b32  	%r115, %r3, %r114;
	shr.u32 	%r116, %r115, 16;
	xor.b32  	%r117, %r116, %r115;
	mul.lo.s32 	%r118, %r117, 2146121005;
	shr.u32 	%r119, %r118, 15;
	xor.b32  	%r120, %r119, %r118;
	mul.lo.s32 	%r121, %r120, -2073254261;
	shr.u32 	%r122, %r121, 16;
	and.b32  	%r123, %r121, 16777215;
	xor.b32  	%r124, %r123, %r122;
	cvt.rn.f32.u32 	%f66, %r124;
	mul.f32 	%f67, %f66, 0f33800000;
	fma.rn.f32 	%f68, %f67, 0f40000000, 0fBF800000;
	fma.rn.f32 	%f77, %f21, %f68, %f77;
	add.s32 	%r125, %r2, 2;
	xor.b32  	%r126, %r3, %r125;
	shr.u32 	%r127, %r126, 16;
	xor.b32  	%r128, %r127, %r126;
	mul.lo.s32 	%r129, %r128, 2146121005;
	shr.u32 	%r130, %r129, 15;
	xor.b32  	%r131, %r130, %r129;
	mul.lo.s32 	%r132, %r131, -2073254261;
	shr.u32 	%r133, %r132, 16;
	and.b32  	%r134, %r132, 16777215;
	xor.b32  	%r135, %r134, %r133;
	cvt.rn.f32.u32 	%f69, %r135;
	mul.f32 	%f70, %f69, 0f33800000;
	fma.rn.f32 	%f71, %f70, 0f40000000, 0fBF800000;
	fma.rn.f32 	%f76, %f21, %f71, %f76;
	add.s32 	%r136, %r2, 3;
	xor.b32  	%r137, %r3, %r136;
	shr.u32 	%r138, %r137, 16;
	xor.b32  	%r139, %r138, %r137;
	mul.lo.s32 	%r140, %r139, 2146121005;
	shr.u32 	%r141, %r140, 15;
	xor.b32  	%r142, %r141, %r140;
	mul.lo.s32 	%r143, %r142, -2073254261;
	shr.u32 	%r144, %r143, 16;
	and.b32  	%r145, %r143, 16777215;
	xor.b32  	%r146, %r145, %r144;
	cvt.rn.f32.u32 	%f72, %r146;
	mul.f32 	%f73, %f72, 0f33800000;
	fma.rn.f32 	%f74, %f73, 0f40000000, 0fBF800000;
	fma.rn.f32 	%f75, %f21, %f74, %f75;
	bra.uni 	$L__BB3_7;
$L__BB3_5:
	xor.b32  	%r61, %r3, %r2;
	shr.u32 	%r62, %r61, 16;
	xor.b32  	%r63, %r62, %r61;
	mul.lo.s32 	%r64, %r63, 2146121005;
	shr.u32 	%r65, %r64, 15;
	xor.b32  	%r66, %r65, %r64;
	mul.lo.s32 	%r67, %r66, -2073254261;
	shr.u32 	%r68, %r67, 16;
	and.b32  	%r69, %r67, 16777215;
	xor.b32  	%r70, %r69, %r68;
	cvt.rn.f32.u32 	%f47, %r70;
	mul.f32 	%f48, %f47, 0f33800000;
	fma.rn.f32 	%f49, %f48, 0f40000000, 0fBF800000;
	fma.rn.f32 	%f50, %f21, %f49, 0f3F800000;
	mul.f32 	%f78, %f50, %f78;
	add.s32 	%r71, %r2, 1;
	xor.b32  	%r72, %r3, %r71;
	shr.u32 	%r73, %r72, 16;
	xor.b32  	%r74, %r73, %r72;
	mul.lo.s32 	%r75, %r74, 2146121005;
	shr.u32 	%r76, %r75, 15;
	xor.b32  	%r77, %r76, %r75;
	mul.lo.s32 	%r78, %r77, -2073254261;
	shr.u32 	%r79, %r78, 16;
	and.b32  	%r80, %r78, 16777215;
	xor.b32  	%r81, %r80, %r79;
	cvt.rn.f32.u32 	%f51, %r81;
	mul.f32 	%f52, %f51, 0f33800000;
	fma.rn.f32 	%f53, %f52, 0f40000000, 0fBF800000;
	fma.rn.f32 	%f54, %f21, %f53, 0f3F800000;
	mul.f32 	%f77, %f54, %f77;
	add.s32 	%r82, %r2, 2;
	xor.b32  	%r83, %r3, %r82;
	shr.u32 	%r84, %r83, 16;
	xor.b32  	%r85, %r84, %r83;
	mul.lo.s32 	%r86, %r85, 2146121005;
	shr.u32 	%r87, %r86, 15;
	xor.b32  	%r88, %r87, %r86;
	mul.lo.s32 	%r89, %r88, -2073254261;
	shr.u32 	%r90, %r89, 16;
	and.b32  	%r91, %r89, 16777215;
	xor.b32  	%r92, %r91, %r90;
	cvt.rn.f32.u32 	%f55, %r92;
	mul.f32 	%f56, %f55, 0f33800000;
	fma.rn.f32 	%f57, %f56, 0f40000000, 0fBF800000;
	fma.rn.f32 	%f58, %f21, %f57, 0f3F800000;
	mul.f32 	%f76, %f58, %f76;
	add.s32 	%r93, %r2, 3;
	xor.b32  	%r94, %r3, %r93;
	shr.u32 	%r95, %r94, 16;
	xor.b32  	%r96, %r95, %r94;
	mul.lo.s32 	%r97, %r96, 2146121005;
	shr.u32 	%r98, %r97, 15;
	xor.b32  	%r99, %r98, %r97;
	mul.lo.s32 	%r100, %r99, -2073254261;
	shr.u32 	%r101, %r100, 16;
	and.b32  	%r102, %r100, 16777215;
	xor.b32  	%r103, %r102, %r101;
	cvt.rn.f32.u32 	%f59, %r103;
	mul.f32 	%f60, %f59, 0f33800000;
	fma.rn.f32 	%f61, %f60, 0f40000000, 0fBF800000;
	fma.rn.f32 	%f62, %f21, %f61, 0f3F800000;
	mul.f32 	%f75, %f62, %f75;
	bra.uni 	$L__BB3_7;
$L__BB3_6:
	xor.b32  	%r18, %r3, %r2;
	shr.u32 	%r19, %r18, 16;
	xor.b32  	%r20, %r19, %r18;
	mul.lo.s32 	%r21, %r20, 2146121005;
	shr.u32 	%r22, %r21, 15;
	xor.b32  	%r23, %r22, %r21;
	mul.lo.s32 	%r24, %r23, -2073254261;
	shr.u32 	%r25, %r24, 16;
	and.b32  	%r26, %r24, 16777215;
	xor.b32  	%r27, %r26, %r25;
	cvt.rn.f32.u32 	%f23, %r27;
	mul.f32 	%f24, %f23, 0f33800000;
	fma.rn.f32 	%f25, %f24, 0f40000000, 0fBF800000;
	mul.f32 	%f26, %f21, %f25;
	abs.f32 	%f27, %f78;
	add.f32 	%f28, %f22, %f27;
	fma.rn.f32 	%f78, %f26, %f28, %f78;
	add.s32 	%r28, %r2, 1;
	xor.b32  	%r29, %r3, %r28;
	shr.u32 	%r30, %r29, 16;
	xor.b32  	%r31, %r30, %r29;
	mul.lo.s32 	%r32, %r31, 2146121005;
	shr.u32 	%r33, %r32, 15;
	xor.b32  	%r34, %r33, %r32;
	mul.lo.s32 	%r35, %r34, -2073254261;
	shr.u32 	%r36, %r35, 16;
	and.b32  	%r37, %r35, 16777215;
	xor.b32  	%r38, %r37, %r36;
	cvt.rn.f32.u32 	%f29, %r38;
	mul.f32 	%f30, %f29, 0f33800000;
	fma.rn.f32 	%f31, %f30, 0f40000000, 0fBF800000;
	mul.f32 	%f32, %f21, %f31;
	abs.f32 	%f33, %f77;
	add.f32 	%f34, %f22, %f33;
	fma.rn.f32 	%f77, %f32, %f34, %f77;
	add.s32 	%r39, %r2, 2;
	xor.b32  	%r40, %r3, %r39;
	shr.u32 	%r41, %r40, 16;
	xor.b32  	%r42, %r41, %r40;
	mul.lo.s32 	%r43, %r42, 2146121005;
	shr.u32 	%r44, %r43, 15;
	xor.b32  	%r45, %r44, %r43;
	mul.lo.s32 	%r46, %r45, -2073254261;
	shr.u32 	%r47, %r46, 16;
	and.b32  	%r48, %r46, 16777215;
	xor.b32  	%r49, %r48, %r47;
	cvt.rn.f32.u32 	%f35, %r49;
	mul.f32 	%f36, %f35, 0f33800000;
	fma.rn.f32 	%f37, %f36, 0f40000000, 0fBF800000;
	mul.f32 	%f38, %f21, %f37;
	abs.f32 	%f39, %f76;
	add.f32 	%f40, %f22, %f39;
	fma.rn.f32 	%f76, %f38, %f40, %f76;
	add.s32 	%r50, %r2, 3;
	xor.b32  	%r51, %r3, %r50;
	shr.u32 	%r52, %r51, 16;
	xor.b32  	%r53, %r52, %r51;
	mul.lo.s32 	%r54, %r53, 2146121005;
	shr.u32 	%r55, %r54, 15;
	xor.b32  	%r56, %r55, %r54;
	mul.lo.s32 	%r57, %r56, -2073254261;
	shr.u32 	%r58, %r57, 16;
	and.b32  	%r59, %r57, 16777215;
	xor.b32  	%r60, %r59, %r58;
	cvt.rn.f32.u32 	%f41, %r60;
	mul.f32 	%f42, %f41, 0f33800000;
	fma.rn.f32 	%f43, %f42, 0f40000000, 0fBF800000;
	mul.f32 	%f44, %f21, %f43;
	abs.f32 	%f45, %f75;
	add.f32 	%f46, %f22, %f45;
	fma.rn.f32 	%f75, %f44, %f46, %f75;
$L__BB3_7:
	st.global.v4.f32 	[%rd1], {%f78, %f77, %f76, %f75};
$L__BB3_8:
	ret;

}


// ===== COMPILED SASS (sm_100) =====

	.target	sm_100

	.elftype	@"ET_EXEC"


//--------------------- .note.nv.tkinfo           --------------------------
	.section	.note.nv.tkinfo,"",@"SHT_NOTE"
	.sectionflags	@"SHF_NOTE_NV_TKINFO"
	.tkinfo
        /*0018*/ 	.word	0x00000002
        /*0030*/ 	.string	""
        /*0030*/ 	.string	"ptxas"
        /*0030*/ 	.string	"Cuda compilation tools, release 13.0, V13.0.88"
        /*0030*/ 	.string	"Build cuda_13.0.r13.0/compiler.36424714_0"
        /*0030*/ 	.string	"-arch sm_100 -m 64 "



//--------------------- .note.nv.cuinfo           --------------------------
	.section	.note.nv.cuinfo,"",@"SHT_NOTE"
	.sectionflags	@"SHF_NOTE_NV_CUINFO"
        /*0018*/ 	.short	0x0002
        /*001a*/ 	.short	0x0064
        /*001c*/ 	.short	0x0082
	.zero		2


//--------------------- .nv.info                  --------------------------
	.section	.nv.info,"",@"SHT_CUDA_INFO"
	.align	4


	//----- nvinfo : EIATTR_REGCOUNT
	.align		4
        /*0000*/ 	.byte	0x04, 0x2f
        /*0002*/ 	.short	(.L_1 - .L_0)
	.align		4
.L_0:
        /*0004*/ 	.word	index@(adam)
        /*0008*/ 	.word	0x00000012


	//----- nvinfo : EIATTR_FRAME_SIZE
	.align		4
.L_1:
        /*000c*/ 	.byte	0x04, 0x11
        /*000e*/ 	.short	(.L_3 - .L_2)
	.align		4
.L_2:
        /*0010*/ 	.word	index@($__internal_3_$__cuda_sm3x_div_rn_noftz_f32_slowpath)
        /*0014*/ 	.word	0x00000000


	//----- nvinfo : EIATTR_FRAME_SIZE
	.align		4
.L_3:
        /*0018*/ 	.byte	0x04, 0x11
        /*001a*/ 	.short	(.L_5 - .L_4)
	.align		4
.L_4:
        /*001c*/ 	.word	index@($__internal_2_$__cuda_sm20_sqrt_rn_f32_slowpath)
        /*0020*/ 	.word	0x00000000


	//----- nvinfo : EIATTR_FRAME_SIZE
	.align		4
.L_5:
        /*0024*/ 	.byte	0x04, 0x11
        /*0026*/ 	.short	(.L_7 - .L_6)
	.align		4
.L_6:
        /*0028*/ 	.word	index@(adam)
        /*002c*/ 	.word	0x00000000


	//----- nvinfo : EIATTR_REGCOUNT
	.align		4
.L_7:
        /*0030*/ 	.byte	0x04, 0x2f
        /*0032*/ 	.short	(.L_9 - .L_8)
	.align		4
.L_8:
        /*0034*/ 	.word	index@(adam_vectorized)
        /*0038*/ 	.word	0x00000020


	//----- nvinfo : EIATTR_FRAME_SIZE
	.align		4
.L_9:
        /*003c*/ 	.byte	0x04, 0x11
        /*003e*/ 	.short	(.L_11 - .L_10)
	.align		4
.L_10:
        /*0040*/ 	.word	index@($__internal_1_$__cuda_sm3x_div_rn_noftz_f32_slowpath)
        /*0044*/ 	.word	0x00000000


	//----- nvinfo : EIATTR_FRAME_SIZE
	.align		4
.L_11:
        /*0048*/ 	.byte	0x04, 0x11
        /*004a*/ 	.short	(.L_13 - .L_12)
	.align		4
.L_12:
        /*004c*/ 	.word	index@($__internal_0_$__cuda_sm20_sqrt_rn_f32_slowpath)
        /*0050*/ 	.word	0x00000000


	//----- nvinfo : EIATTR_FRAME_SIZE
	.align		4
.L_13:
        /*0054*/ 	.byte	0x04, 0x11
        /*0056*/ 	.short	(.L_15 - .L_14)
	.align		4
.L_14:
        /*0058*/ 	.word	index@(adam_vectorized)
        /*005c*/ 	.word	0x00000000


	//----- nvinfo : EIATTR_REGCOUNT
	.align		4
.L_15:
        /*0060*/ 	.byte	0x04, 0x2f
        /*0062*/ 	.short	(.L_17 - .L_16)
	.align		4
.L_16:
        /*0064*/ 	.word	index@(add_gradient_noise)
        /*0068*/ 	.word	0x0000000f


	//----- nvinfo : EIATTR_FRAME_SIZE
	.align		4
.L_17:
        /*006c*/ 	.byte	0x04, 0x11
        /*006e*/ 	.short	(.L_19 - .L_18)
	.align		4
.L_18:
        /*0070*/ 	.word	index@(add_gradient_noise)
        /*0074*/ 	.word	0x00000000


	//----- nvinfo : EIATTR_REGCOUNT
	.align		4
.L_19:
        /*0078*/ 	.byte	0x04, 0x2f
        /*007a*/ 	.short	(.L_21 - .L_20)
	.align		4
.L_20:
        /*007c*/ 	.word	index@(add_gradient_noise_vectorized)
        /*0080*/ 	.word	0x00000014


	//----- nvinfo : EIATTR_FRAME_SIZE
	.align		4
.L_21:
        /*0084*/ 	.byte	0x04, 0x11
        /*0086*/ 	.short	(.L_23 - .L_22)
	.align		4
.L_22:
        /*0088*/ 	.word	index@(add_gradient_noise_vectorized)
        /*008c*/ 	.word	0x00000000


	//----- nvinfo : EIATTR_MIN_STACK_SIZE
	.align		4
.L_23:
        /*0090*/ 	.byte	0x04, 0x12
        /*0092*/ 	.short	(.L_25 - .L_24)
	.align		4
.L_24:
        /*0094*/ 	.word	index@(add_gradient_noise_vectorized)
        /*0098*/ 	.word	0x00000000


	//----- nvinfo : EIATTR_MIN_STACK_SIZE
	.align		4
.L_25:
        /*009c*/ 	.byte	0x04, 0x12
        /*009e*/ 	.short	(.L_27 - .L_26)
	.align		4
.L_26:
        /*00a0*/ 	.word	index@(add_gradient_noise)
        /*00a4*/ 	.word	0x00000000


	//----- nvinfo : EIATTR_MIN_STACK_SIZE
	.align		4
.L_27:
        /*00a8*/ 	.byte	0x04, 0x12
        /*00aa*/ 	.short	(.L_29 - .L_28)
	.align		4
.L_28:
        /*00ac*/ 	.word	index@(adam_vectorized)
        /*00b0*/ 	.word	0x00000000


	//----- nvinfo : EIATTR_MIN_STACK_SIZE
	.align		4
.L_29:
        /*00b4*/ 	.byte	0x04, 0x12
        /*00b6*/ 	.short	(.L_31 - .L_30)
	.align		4
.L_30:
        /*00b8*/ 	.word	index@(adam)
        /*00bc*/ 	.word	0x00000000
.L_31:


//--------------------- .nv.compat                --------------------------
	.section	.nv.compat,"",@"SHT_CUDA_COMPAT_INFO"
	.align	4
        /*0000*/ 	.byte	0x02, 0x09, 0x00, 0x00, 0x02, 0x02, 0x01, 0x00, 0x02, 0x05, 0x05, 0x00, 0x03, 0x07, 0x01, 0x01
        /*0010*/ 	.byte	0x02, 0x03, 0x00, 0x00, 0x02, 0x06, 0x01, 0x00, 0x04, 0x0b, 0x08, 0x00, 0x01, 0x00, 0x00, 0x00
        /*0020*/ 	.byte	0x00, 0x00, 0x00, 0x00


//--------------------- .nv.info.add_gradient_noise_vectorized --------------------------
	.section	.nv.info.add_gradient_noise_vectorized,"",@"SHT_CUDA_INFO"
	.sectionflags	@""
	.align	4


	//----- nvinfo : EIATTR_CUDA_API_VERSION
	.align		4
        /*0000*/ 	.byte	0x04, 0x37
        /*0002*/ 	.short	(.L_33 - .L_32)
.L_32:
        /*0004*/ 	.word	0x00000082


	//----- nvinfo : EIATTR_KPARAM_INFO
	.align		4
.L_33:
        /*0008*/ 	.byte	0x04, 0x17
        /*000a*/ 	.short	(.L_35 - .L_34)
.L_34:
        /*000c*/ 	.word	0x00000000
        /*0010*/ 	.short	0x0008
        /*0012*/ 	.short	0x0024
        /*0014*/ 	.byte	0x00, 0xf0, 0x11, 0x00


	//----- nvinfo : EIATTR_KPARAM_INFO
	.align		4
.L_35:
        /*0018*/ 	.byte	0x04, 0x17
        /*001a*/ 	.short	(.L_37 - .L_36)
.L_36:
        /*001c*/ 	.word	0x00000000
        /*0020*/ 	.short	0x0007
        /*0022*/ 	.short	0x0020
        /*0024*/ 	.byte	0x00, 0xf0, 0x11, 0x00


	//----- nvinfo : EIATTR_KPARAM_INFO
	.align		4
.L_37:
        /*0028*/ 	.byte	0x04, 0x17
        /*002a*/ 	.short	(.L_39 - .L_38)
.L_38:
        /*002c*/ 	.word	0x00000000
        /*0030*/ 	.short	0x0006
        /*0032*/ 	.short	0x001c
        /*0034*/ 	.byte	0x00, 0xf0, 0x11, 0x00


	//----- nvinfo : EIATTR_KPARAM_INFO
	.align		4
.L_39:
        /*0038*/ 	.byte	0x04, 0x17
        /*003a*/ 	.short	(.L_41 - .L_40)
.L_40:
        /*003c*/ 	.word	0x00000000
        /*0040*/ 	.short	0x0005
        /*0042*/ 	.short	0x0018
        /*0044*/ 	.byte	0x00, 0xf0, 0x11, 0x00


	//----- nvinfo : EIATTR_KPARAM_INFO
	.align		4
.L_41:
        /*0048*/ 	.byte	0x04, 0x17
        /*004a*/ 	.short	(.L_43 - .L_42)
.L_42:
        /*004c*/ 	.word	0x00000000
        /*0050*/ 	.short	0x0004
        /*0052*/ 	.short	0x0014
        /*0054*/ 	.byte	0x00, 0xf0, 0x11, 0x00


	//----- nvinfo : EIATTR_KPARAM_INFO
	.align		4
.L_43:
        /*0058*/ 	.byte	0x04, 0x17
        /*005a*/ 	.short	(.L_45 - .L_44)
.L_44:
        /*005c*/ 	.word	0x00000000
        /*0060*/ 	.short	0x0003
        /*0062*/ 	.short	0x0010
        /*0064*/ 	.byte	0x00, 0xf0, 0x11, 0x00


	//----- nvinfo : EIATTR_KPARAM_INFO
	.align		4
.L_45:
        /*0068*/ 	.byte	0x04, 0x17
        /*006a*/ 	.short	(.L_47 - .L_46)
.L_46:
        /*006c*/ 	.word	0x00000000
        /*0070*/ 	.short	0x0002
        /*0072*/ 	.short	0x000c
        /*0074*/ 	.byte	0x00, 0xf0, 0x11, 0x00


	//----- nvinfo : EIATTR_KPARAM_INFO
	.align		4
.L_47:
        /*0078*/ 	.byte	0x04, 0x17
        /*007a*/ 	.short	(.L_49 - .L_48)
.L_48:
        /*007c*/ 	.word	0x00000000
        /*0080*/ 	.short	0x0001
        /*0082*/ 	.short	0x0008
        /*0084*/ 	.byte	0x00, 0xf0, 0x11, 0x00


	//----- nvinfo : EIATTR_KPARAM_INFO
	.align		4
.L_49:
        /*0088*/ 	.byte	0x04, 0x17
        /*008a*/ 	.short	(.L_51 - .L_50)
.L_50:
        /*008c*/ 	.word	0x00000000
        /*0090*/ 	.short	0x0000
        /*0092*/ 	.short	0x0000
        /*0094*/ 	.byte	0x00, 0xf5, 0x21, 0x00


	//----- nvinfo : EIATTR_SPARSE_MMA_MASK
	.align		4
.L_51:
        /*0098*/ 	.byte	0x03, 0x50
        /*009a*/ 	.short	0x0000


	//----- nvinfo : EIATTR_MAXREG_COUNT
	.align		4
        /*009c*/ 	.byte	0x03, 0x1b
        /*009e*/ 	.short	0x00ff


	//----- nvinfo : EIATTR_MERCURY_ISA_VERSION
	.align		4
        /*00a0*/ 	.byte	0x03, 0x5f
        /*00a2*/ 	.short	0x0101


	//----- nvinfo : EIATTR_VRC_CTA_INIT_COUNT
	.align		4
        /*00a4*/ 	.byte	0x02, 0x4a
	.zero		1
	.zero		1


	//----- nvinfo : EIATTR_EXIT_INSTR_OFFSETS
	.align		4
        /*00a8*/ 	.byte	0x04, 0x1c
        /*00aa*/ 	.short	(.L_53 - .L_52)


	//   ....[0]....
.L_52:
        /*00ac*/ 	.word	0x00000090


	//   ....[1]....
        /*00b0*/ 	.word	0x00000d60


	//----- nvinfo : EIATTR_CBANK_PARAM_SIZE
	.align		4
.L_53:
        /*00b4*/ 	.byte	0x03, 0x19
        /*00b6*/ 	.short	0x0028


	//----- nvinfo : EIATTR_PARAM_CBANK
	.align		4
        /*00b8*/ 	.byte	0x04, 0x0a
        /*00ba*/ 	.short	(.L_55 - .L_54)
	.align		4
.L_54:
        /*00bc*/ 	.word	index@(.nv.constant0.add_gradient_noise_vectorized)
        /*00c0*/ 	.short	0x0380
        /*00c2*/ 	.short	0x0028


	//----- nvinfo : EIATTR_SW_WAR
	.align		4
.L_55:
        /*00c4*/ 	.byte	0x04, 0x36
        /*00c6*/ 	.short	(.L_57 - .L_56)
.L_56:
        /*00c8*/ 	.word	0x00000008
.L_57:


//--------------------- .nv.info.add_gradient_noise --------------------------
	.section	.nv.info.add_gradient_noise,"",@"SHT_CUDA_INFO"
	.sectionflags	@""
	.align	4


	//----- nvinfo : EIATTR_CUDA_API_VERSION
	.align		4
        /*0000*/ 	.byte	0x04, 0x37
        /*0002*/ 	.short	(.L_59 - .L_58)
.L_58:
        /*0004*/ 	.word	0x00000082


	//----- nvinfo : EIATTR_KPARAM_INFO
	.align		4
.L_59:
        /*0008*/ 	.byte	0x04, 0x17
        /*000a*/ 	.short	(.L_61 - .L_60)
.L_60:
        /*000c*/ 	.word	0x00000000
        /*0010*/ 	.short	0x0008
        /*0012*/ 	.short	0x0024
        /*0014*/ 	.byte	0x00, 0xf0, 0x11, 0x00


	//----- nvinfo : EIATTR_KPARAM_INFO
	.align		4
.L_61:
        /*0018*/ 	.byte	0x04, 0x17
        /*001a*/ 	.short	(.L_63 - .L_62)
.L_62:
        /*001c*/ 	.word	0x00000000
        /*0020*/ 	.short	0x0007
        /*0022*/ 	.short	0x0020
        /*0024*/ 	.byte	0x00, 0xf0, 0x11, 0x00


	//----- nvinfo : EIATTR_KPARAM_INFO
	.align		4
.L_63:
        /*0028*/ 	.byte	0x04, 0x17
        /*002a*/ 	.short	(.L_65 - .L_64)
.L_64:
        /*002c*/ 	.word	0x00000000
        /*0030*/ 	.short	0x0006
        /*0032*/ 	.short	0x001c
        /*0034*/ 	.byte	0x00, 0xf0, 0x11, 0x00


	//----- nvinfo : EIATTR_KPARAM_INFO
	.align		4
.L_65:
        /*0038*/ 	.byte	0x04, 0x17
        /*003a*/ 	.short	(.L_67 - .L_66)
.L_66:
        /*003c*/ 	.word	0x00000000
        /*0040*/ 	.short	0x0005
        /*0042*/ 	.short	0x0018
        /*0044*/ 	.byte	0x00, 0xf0, 0x11, 0x00


	//----- nvinfo : EIATTR_KPARAM_INFO
	.align		4
.L_67:
        /*0048*/ 	.byte	0x04, 0x17
        /*004a*/ 	.short	(.L_69 - .L_68)
.L_68:
        /*004c*/ 	.word	0x00000000
        /*0050*/ 	.short	0x0004
        /*0052*/ 	.short	0x0014
        /*0054*/ 	.byte	0x00, 0xf0, 0x11, 0x00


	//----- nvinfo : EIATTR_KPARAM_INFO
	.align		4
.L_69:
        /*0058*/ 	.byte	0x04, 0x17
        /*005a*/ 	.short	(.L_71 - .L_70)
.L_70:
        /*005c*/ 	.word	0x00000000
        /*0060*/ 	.short	0x0003
        /*0062*/ 	.short	0x0010
        /*0064*/ 	.byte	0x00, 0xf0, 0x11, 0x00


	//----- nvinfo : EIATTR_KPARAM_INFO
	.align		4
.L_71:
        /*0068*/ 	.byte	0x04, 0x17
        /*006a*/ 	.short	(.L_73 - .L_72)
.L_72:
        /*006c*/ 	.word	0x00000000
        /*0070*/ 	.short	0x0002
        /*0072*/ 	.short	0x000c
        /*0074*/ 	.byte	0x00, 0xf0, 0x11, 0x00


	//----- nvinfo : EIATTR_KPARAM_INFO
	.align		4
.L_73:
        /*0078*/ 	.byte	0x04, 0x17
        /*007a*/ 	.short	(.L_75 - .L_74)
.L_74:
        /*007c*/ 	.word	0x00000000
        /*0080*/ 	.short	0x0001
        /*0082*/ 	.short	0x0008
        /*0084*/ 	.byte	0x00, 0xf0, 0x11, 0x00


	//----- nvinfo : EIATTR_KPARAM_INFO
	.align		4
.L_75:
        /*0088*/ 	.byte	0x04, 0x17
        /*008a*/ 	.short	(.L_77 - .L_76)
.L_76:
        /*008c*/ 	.word	0x00000000
        /*0090*/ 	.short	0x0000
        /*0092*/ 	.short	0x0000
        /*0094*/ 	.byte	0x00, 0xf5, 0x21, 0x00


	//----- nvinfo : EIATTR_SPARSE_MMA_MASK
	.align		4
.L_77:
        /*0098*/ 	.byte	0x03, 0x50
        /*009a*/ 	.short	0x0000


	//----- nvinfo : EIATTR_MAXREG_COUNT
	.align		4
        /*009c*/ 	.byte	0x03, 0x1b
        /*009e*/ 	.short	0x00ff


	//----- nvinfo : EIATTR_MERCURY_ISA_VERSION
	.align		4
        /*00a0*/ 	.byte	0x03, 0x5f
        /*00a2*/ 	.short	0x0101


	//----- nvinfo : EIATTR_VRC_CTA_INIT_COUNT
	.align		4
        /*00a4*/ 	.byte	0x02, 0x4a
	.zero		1
	.zero		1


	//----- nvinfo : EIATTR_EXIT_INSTR_OFFSETS
	.align		4
        /*00a8*/ 	.byte	0x04, 0x1c
        /*00aa*/ 	.short	(.L_79 - .L_78)


	//   ....[0]....
.L_78:
        /*00ac*/ 	.word	0x00000090


	//   ....[1]....
        /*00b0*/ 	.word	0x00000260


	//   ....[2]....
        /*00b4*/ 	.word	0x000002a0


	//   ....[3]....
        /*00b8*/ 	.word	0x000002f0


	//   ....[4]....
        /*00bc*/ 	.word	0x00000360


	//----- nvinfo : EIATTR_CBANK_PARAM_SIZE
	.align		4
.L_79:
        /*00c0*/ 	.byte	0x03, 0x19
        /*00c2*/ 	.short	0x0028


	//----- nvinfo : EIATTR_PARAM_CBANK
	.align		4
        /*00c4*/ 	.byte	0x04, 0x0a
        /*00c6*/ 	.short	(.L_81 - .L_80)
	.align		4
.L_80:
        /*00c8*/ 	.word	index@(.nv.constant0.add_gradient_noise)
        /*00cc*/ 	.short	0x0380
        /*00ce*/ 	.short	0x0028


	//----- nvinfo : EIATTR_SW_WAR
	.align		4
.L_81:
        /*00d0*/ 	.byte	0x04, 0x36
        /*00d2*/ 	.short	(.L_83 - .L_82)
.L_82:
        /*00d4*/ 	.word	0x00000008
.L_83:


//--------------------- .nv.info.adam_vectorized  --------------------------
	.section	.nv.info.adam_vectorized,"",@"SHT_CUDA_INFO"
	.sectionflags	@""
	.align	4


	//----- nvinfo : EIATTR_CUDA_API_VERSION
	.align		4
        /*0000*/ 	.byte	0x04, 0x37
        /*0002*/ 	.short	(.L_85 - .L_84)
.L_84:
        /*0004*/ 	.word	0x00000082


	//----- nvinfo : EIATTR_KPARAM_INFO
	.align		4
.L_85:
        /*0008*/ 	.byte	0x04, 0x17
        /*000a*/ 	.short	(.L_87 - .L_86)
.L_86:
        /*000c*/ 	.word	0x00000000
        /*0010*/ 	.short	0x000d
        /*0012*/ 	.short	0x0040
        /*0014*/ 	.byte	0x00, 0xf5, 0x21, 0x00


	//----- nvinfo : EIATTR_KPARAM_INFO
	.align		4
.L_87:
        /*0018*/ 	.byte	0x04, 0x17
        /*001a*/ 	.short	(.L_89 - .L_88)
.L_88:
        /*001c*/ 	.word	0x00000000
        /*0020*/ 	.short	0x000c
        /*0022*/ 	.short	0x0038
        /*0024*/ 	.byte	0x00, 0xf5, 0x21, 0x00


	//----- nvinfo : EIATTR_KPARAM_INFO
	.align		4
.L_89:
        /*0028*/ 	.byte	0x04, 0x17
        /*002a*/ 	.short	(.L_91 - .L_90)
.L_90:
        /*002c*/ 	.word	0x00000000
        /*0030*/ 	.short	0x000b
        /*0032*/ 	.short	0x0030
        /*0034*/ 	.byte	0x00, 0xf5, 0x21, 0x00


	//----- nvinfo : EIATTR_KPARAM_INFO
	.align		4
.L_91:
        /*0038*/ 	.byte	0x04, 0x17
        /*003a*/ 	.short	(.L_93 - .L_92)
.L_92:
        /*003c*/ 	.word	0x00000000
        /*0040*/ 	.short	0x000a
        /*0042*/ 	.short	0x002c
        /*0044*/ 	.byte	0x00, 0xf0, 0x11, 0x00


	//----- nvinfo : EIATTR_KPARAM_INFO
	.align		4
.L_93:
        /*0048*/ 	.byte	0x04, 0x17
        /*004a*/ 	.short	(.L_95 - .L_94)
.L_94:
        /*004c*/ 	.word	0x00000000
        /*0050*/ 	.short	0x0009
        /*0052*/ 	.short	0x0028
        /*0054*/ 	.byte	0x00, 0xf0, 0x11, 0x00


	//----- nvinfo : EIATTR_KPARAM_INFO
	.align		4
.L_95:
        /*0058*/ 	.byte	0x04, 0x17
        /*005a*/ 	.short	(.L_97 - .L_96)
.L_96:
        /*005c*/ 	.word	0x00000000
        /*0060*/ 	.short	0x0008
        /*0062*/ 	.short	0x0024
        /*0064*/ 	.byte	0x00, 0xf0, 0x11, 0x00


	//----- nvinfo : EIATTR_KPARAM_INFO
	.align		4
.L_97:
        /*0068*/ 	.byte	0x04, 0x17
        /*006a*/ 	.short	(.L_99 - .L_98)
.L_98:
        /*006c*/ 	.word	0x00000000
        /*0070*/ 	.short	0x0007
        /*0072*/ 	.short	0x0020
        /*0074*/ 	.byte	0x00, 0xf0, 0x11, 0x00


	//----- nvinfo : EIATTR_KPARAM_INFO
	.align		4
.L_99:
        /*0078*/ 	.byte	0x04, 0x17
        /*007a*/ 	.short	(.L_101 - .L_100)
.L_100:
        /*007c*/ 	.word	0x00000000
        /*0080*/ 	.short	0x0006
        /*0082*/ 	.short	0x001c
        /*0084*/ 	.byte	0x00, 0xf0, 0x11, 0x00


	//----- nvinfo : EIATTR_KPARAM_INFO
	.align		4
.L_101:
        /*0088*/ 	.byte	0x04, 0x17
        /*008a*/ 	.short	(.L_103 - .L_102)
.L_102:
        /*008c*/ 	.word	0x00000000
        /*0090*/ 	.short	0x0005
        /*0092*/ 	.short	0x0018
        /*0094*/ 	.byte	0x00, 0xf0, 0x11, 0x00


	//----- nvinfo : EIATTR_KPARAM_INFO
	.align		4
.L_103:
        /*0098*/ 	.byte	0x04, 0x17
        /*009a*/ 	.short	(.L_105 - .L_104)
.L_104:
        /*009c*/ 	.word	0x00000000
        /*00a0*/ 	.short	0x0004
        /*00a2*/ 	.short	0x0014
        /*00a4*/ 	.byte	0x00, 0xf0, 0x11, 0x00


	//----- nvinfo : EIATTR_KPARAM_INFO
	.align		4
.L_105:
        /*00a8*/ 	.byte	0x04, 0x17
        /*00aa*/ 	.short	(.L_107 - .L_106)
.L_106:
        /*00ac*/ 	.word	0x00000000
        /*00b0*/ 	.short	0x0003
        /*00b2*/ 	.short	0x0010
        /*00b4*/ 	.byte	0x00, 0xf0, 0x11, 0x00


	//----- nvinfo : EIATTR_KPARAM_INFO
	.align		4
.L_107:
        /*00b8*/ 	.byte	0x04, 0x17
        /*00ba*/ 	.short	(.L_109 - .L_108)
.L_108:
        /*00bc*/ 	.word	0x00000000
        /*00c0*/ 	.short	0x0002
        /*00c2*/ 	.short	0x000c
        /*00c4*/ 	.byte	0x00, 0xf0, 0x11, 0x00


	//----- nvinfo : EIATTR_KPARAM_INFO
	.align		4
.L_109:
        /*00c8*/ 	.byte	0x04, 0x17
        /*00ca*/ 	.short	(.L_111 - .L_110)
.L_110:
        /*00cc*/ 	.word	0x00000000
        /*00d0*/ 	.short	0x0001
        /*00d2*/ 	.short	0x0008
        /*00d4*/ 	.byte	0x00, 0xf0, 0x11, 0x00


	//----- nvinfo : EIATTR_KPARAM_INFO
	.align		4
.L_111:
        /*00d8*/ 	.byte	0x04, 0x17
        /*00da*/ 	.short	(.L_113 - .L_112)
.L_112:
        /*00dc*/ 	.word	0x00000000
        /*00e0*/ 	.short	0x0000
        /*00e2*/ 	.short	0x0000
        /*00e4*/ 	.byte	0x00, 0xf5, 0x21, 0x00


	//----- nvinfo : EIATTR_SPARSE_MMA_MASK
	.align		4
.L_113:
        /*00e8*/ 	.byte	0x03, 0x50
        /*00ea*/ 	.short	0x0000


	//----- nvinfo : EIATTR_MAXREG_COUNT
	.align		4
        /*00ec*/ 	.byte	0x03, 0x1b
        /*00ee*/ 	.short	0x00ff


	//----- nvinfo : EIATTR_MERCURY_ISA_VERSION
	.align		4
        /*00f0*/ 	.byte	0x03, 0x5f
        /*00f2*/ 	.short	0x0101


	//----- nvinfo : EIATTR_VRC_CTA_INIT_COUNT
	.align		4
        /*00f4*/ 	.byte	0x02, 0x4a
	.zero		1
	.zero		1


	//----- nvinfo : EIATTR_EXIT_INSTR_OFFSETS
	.align		4
        /*00f8*/ 	.byte	0x04, 0x1c
        /*00fa*/ 	.short	(.L_115 - .L_114)


	//   ....[0]....
.L_114:
        /*00fc*/ 	.word	0x00000070


	//   ....[1]....
        /*0100*/ 	.word	0x000014b0


	//----- nvinfo : EIATTR_CRS_STACK_SIZE
	.align		4
.L_115:
        /*0104*/ 	.byte	0x04, 0x1e
        /*0106*/ 	.short	(.L_117 - .L_116)
.L_116:
        /*0108*/ 	.word	0x00000000


	//----- nvinfo : EIATTR_CBANK_PARAM_SIZE
	.align		4
.L_117:
        /*010c*/ 	.byte	0x03, 0x19
        /*010e*/ 	.short	0x0048


	//----- nvinfo : EIATTR_PARAM_CBANK
	.align		4
        /*0110*/ 	.byte	0x04, 0x0a
        /*0112*/ 	.short	(.L_119 - .L_118)
	.align		4
.L_118:
        /*0114*/ 	.word	index@(.nv.constant0.adam_vectorized)
        /*0118*/ 	.short	0x0380
        /*011a*/ 	.short	0x0048


	//----- nvinfo : EIATTR_SW_WAR
	.align		4
.L_119:
        /*011c*/ 	.byte	0x04, 0x36
        /*011e*/ 	.short	(.L_121 - .L_120)
.L_120:
        /*0120*/ 	.word	0x00000008
.L_121:


//--------------------- .nv.info.adam             --------------------------
	.section	.nv.info.adam,"",@"SHT_CUDA_INFO"
	.sectionflags	@""
	.align	4


	//----- nvinfo : EIATTR_CUDA_API_VERSION
	.align		4
        /*0000*/ 	.byte	0x04, 0x37
        /*0002*/ 	.short	(.L_123 - .L_122)
.L_122:
        /*0004*/ 	.word	0x00000082


	//----- nvinfo : EIATTR_KPARAM_INFO
	.align		4
.L_123:
        /*0008*/ 	.byte	0x04, 0x17
        /*000a*/ 	.short	(.L_125 - .L_124)
.L_124:
        /*000c*/ 	.word	0x00000000
        /*0010*/ 	.short	0x000d
        /*0012*/ 	.short	0x0040
        /*0014*/ 	.byte	0x00, 0xf5, 0x21, 0x00


	//----- nvinfo : EIATTR_KPARAM_INFO
	.align		4
.L_125:
        /*0018*/ 	.byte	0x04, 0x17
        /*001a*/ 	.short	(.L_127 - .L_126)
.L_126:
        /*001c*/ 	.word	0x00000000
        /*0020*/ 	.short	0x000c
        /*0022*/ 	.short	0x0038
        /*0024*/ 	.byte	0x00, 0xf5, 0x21, 0x00


	//----- nvinfo : EIATTR_KPARAM_INFO
	.align		4
.L_127:
        /*0028*/ 	.byte	0x04, 0x17
        /*002a*/ 	.short	(.L_129 - .L_128)
.L_128:
        /*002c*/ 	.word	0x00000000
        /*0030*/ 	.short	0x000b
        /*0032*/ 	.short	0x0030
        /*0034*/ 	.byte	0x00, 0xf5, 0x21, 0x00


	//----- nvinfo : EIATTR_KPARAM_INFO
	.align		4
.L_129:
        /*0038*/ 	.byte	0x04, 0x17
        /*003a*/ 	.short	(.L_131 - .L_130)
.L_130:
        /*003c*/ 	.word	0x00000000
        /*0040*/ 	.short	0x000a
        /*0042*/ 	.short	0x002c
        /*0044*/ 	.byte	0x00, 0xf0, 0x11, 0x00


	//----- nvinfo : EIATTR_KPARAM_INFO
	.align		4
.L_131:
        /*0048*/ 	.byte	0x04, 0x17
        /*004a*/ 	.short	(.L_133 - .L_132)
.L_132:
        /*004c*/ 	.word	0x00000000
        /*0050*/ 	.short	0x0009
        /*0052*/ 	.short	0x0028
        /*0054*/ 	.byte	0x00, 0xf0, 0x11, 0x00


	//----- nvinfo : EIATTR_KPARAM_INFO
	.align		4
.L_133:
        /*0058*/ 	.byte	0x04, 0x17
        /*005a*/ 	.short	(.L_135 - .L_134)
.L_134:
        /*005c*/ 	.word	0x00000000
        /*0060*/ 	.short	0x0008
        /*0062*/ 	.short	0x0024
        /*0064*/ 	.byte	0x00, 0xf0, 0x11, 0x00


	//----- nvinfo : EIATTR_KPARAM_INFO
	.align		4
.L_135:
        /*0068*/ 	.byte	0x04, 0x17
        /*006a*/ 	.short	(.L_137 - .L_136)
.L_136:
        /*006c*/ 	.word	0x00000000
        /*0070*/ 	.short	0x0007
        /*0072*/ 	.short	0x0020
        /*0074*/ 	.byte	0x00, 0xf0, 0x11, 0x00


	//----- nvinfo : EIATTR_KPARAM_INFO
	.align		4
.L_137:
        /*0078*/ 	.byte	0x04, 0x17
        /*007a*/ 	.short	(.L_139 - .L_138)
.L_138:
        /*007c*/ 	.word	0x00000000
        /*0080*/ 	.short	0x0006
        /*0082*/ 	.short	0x001c
        /*0084*/ 	.byte	0x00, 0xf0, 0x11, 0x00


	//----- nvinfo : EIATTR_KPARAM_INFO
	.align		4
.L_139:
        /*0088*/ 	.byte	0x04, 0x17
        /*008a*/ 	.short	(.L_141 - .L_140)
.L_140:
        /*008c*/ 	.word	0x00000000
        /*0090*/ 	.short	0x0005
        /*0092*/ 	.short	0x0018
        /*0094*/ 	.byte	0x00, 0xf0, 0x11, 0x00


	//----- nvinfo : EIATTR_KPARAM_INFO
	.align		4
.L_141:
        /*0098*/ 	.byte	0x04, 0x17
        /*009a*/ 	.short	(.L_143 - .L_142)
.L_142:
        /*009c*/ 	.word	0x00000000
        /*00a0*/ 	.short	0x0004
        /*00a2*/ 	.short	0x0014
        /*00a4*/ 	.byte	0x00, 0xf0, 0x11, 0x00


	//----- nvinfo : EIATTR_KPARAM_INFO
	.align		4
.L_143:
        /*00a8*/ 	.byte	0x04, 0x17
        /*00aa*/ 	.short	(.L_145 - .L_144)
.L_144:
        /*00ac*/ 	.word	0x00000000
        /*00b0*/ 	.short	0x0003
        /*00b2*/ 	.short	0x0010
        /*00b4*/ 	.byte	0x00, 0xf0, 0x11, 0x00


	//----- nvinfo : EIATTR_KPARAM_INFO
	.align		4
.L_145:
        /*00b8*/ 	.byte	0x04, 0x17
        /*00ba*/ 	.short	(.L_147 - .L_146)
.L_146:
        /*00bc*/ 	.word	0x00000000
        /*00c0*/ 	.short	0x0002
        /*00c2*/ 	.short	0x000c
        /*00c4*/ 	.byte	0x00, 0xf0, 0x11, 0x00


	//----- nvinfo : EIATTR_KPARAM_INFO
	.align		4
.L_147:
        /*00c8*/ 	.byte	0x04, 0x17
        /*00ca*/ 	.short	(.L_149 - .L_148)
.L_148:
        /*00cc*/ 	.word	0x00000000
        /*00d0*/ 	.short	0x0001
        /*00d2*/ 	.short	0x0008
        /*00d4*/ 	.byte	0x00, 0xf0, 0x11, 0x00


	//----- nvinfo : EIATTR_KPARAM_INFO
	.align		4
.L_149:
        /*00d8*/ 	.byte	0x04, 0x17
        /*00da*/ 	.short	(.L_151 - .L_150)
.L_150:
        /*00dc*/ 	.word	0x00000000
        /*00e0*/ 	.short	0x0000
        /*00e2*/ 	.short	0x0000
        /*00e4*/ 	.byte	0x00, 0xf5, 0x21, 0x00


	//----- nvinfo : EIATTR_SPARSE_MMA_MASK
	.align		4
.L_151:
        /*00e8*/ 	.byte	0x03, 0x50
        /*00ea*/ 	.short	0x0000


	//----- nvinfo : EIATTR_MAXREG_COUNT
	.align		4
        /*00ec*/ 	.byte	0x03, 0x1b
        /*00ee*/ 	.short	0x00ff


	//----- nvinfo : EIATTR_MERCURY_ISA_VERSION
	.align		4
        /*00f0*/ 	.byte	0x03, 0x5f
        /*00f2*/ 	.short	0x0101


	//----- nvinfo : EIATTR_VRC_CTA_INIT_COUNT
	.align		4
        /*00f4*/ 	.byte	0x02, 0x4a
	.zero		1
	.zero		1


	//----- nvinfo : EIATTR_EXIT_INSTR_OFFSETS
	.align		4
        /*00f8*/ 	.byte	0x04, 0x1c
        /*00fa*/ 	.short	(.L_153 - .L_152)


	//   ....[0]....
.L_152:
        /*00fc*/ 	.word	0x00000070


	//   ....[1]....
        /*0100*/ 	.word	0x00000660


	//----- nvinfo : EIATTR_CRS_STACK_SIZE
	.align		4
.L_153:
        /*0104*/ 	.byte	0x04, 0x1e
        /*0106*/ 	.short	(.L_155 - .L_154)
.L_154:
        /*0108*/ 	.word	0x00000000


	//----- nvinfo : EIATTR_CBANK_PARAM_SIZE
	.align		4
.L_155:
        /*010c*/ 	.byte	0x03, 0x19
        /*010e*/ 	.short	0x0048


	//----- nvinfo : EIATTR_PARAM_CBANK
	.align		4
        /*0110*/ 	.byte	0x04, 0x0a
        /*0112*/ 	.short	(.L_157 - .L_156)
	.align		4
.L_156:
        /*0114*/ 	.word	index@(.nv.constant0.adam)
        /*0118*/ 	.short	0x0380
        /*011a*/ 	.short	0x0048


	//----- nvinfo : EIATTR_SW_WAR
	.align		4
.L_157:
        /*011c*/ 	.byte	0x04, 0x36
        /*011e*/ 	.short	(.L_159 - .L_158)
.L_158:
        /*0120*/ 	.word	0x00000008
.L_159:


//--------------------- .nv.callgraph             --------------------------
	.section	.nv.callgraph,"",@"SHT_CUDA_CALLGRAPH"
	.align	4
	.sectionentsize	8
	.align		4
        /*0000*/ 	.word	0x00000000
	.align		4
        /*0004*/ 	.word	0xffffffff
	.align		4
        /*0008*/ 	.word	0x00000000
	.align		4
        /*000c*/ 	.word	0xfffffffe
	.align		4
        /*0010*/ 	.word	0x00000000
	.align		4
        /*0014*/ 	.word	0xfffffffd
	.align		4
        /*0018*/ 	.word	0x00000000
	.align		4
        /*001c*/ 	.word	0xfffffffc


//--------------------- .text.add_gradient_noise_vectorized --------------------------
	.section	.text.add_gradient_noise_vectorized,"ax",@progbits
	.align	128
        .global         add_gradient_noise_vectorized
        .type           add_gradient_noise_vectorized,@function
        .size           add_gradient_noise_vectorized,(.L_x_82 - add_gradient_noise_vectorized)
        .other          add_gradient_noise_vectorized,@"STO_CUDA_ENTRY STV_DEFAULT"
add_gradient_noise_vectorized:
.text.add_gradient_noise_vectorized:
[----:B------:R-:W-:Y:S01]  /*0000*/  LDC R1, c[0x0][0x37c] ;  /* 0x0000df00ff017b82 */ /* 0x000fe20000000800 */
[----:B------:R-:W0:Y:S07]  /*0010*/  S2R R0, SR_TID.X ;  /* 0x0000000000007919 */ /* 0x000e2e0000002100 */
[----:B------:R-:W0:Y:S01]  /*0020*/  S2UR UR4, SR_CTAID.X ;  /* 0x00000000000479c3 */ /* 0x000e220000002500 */
[----:B------:R-:W1:Y:S07]  /*0030*/  LDCU UR5, c[0x0][0x388] ;  /* 0x00007100ff0577ac */ /* 0x000e6e0008000800 */
[----:B------:R-:W0:Y:S08]  /*0040*/  LDC R9, c[0x0][0x360] ;  /* 0x0000d800ff097b82 */ /* 0x000e300000000800 */
[----:B------:R-:W2:Y:S01]  /*0050*/  LDC R8, c[0x0][0x3a0] ;  /* 0x0000e800ff087b82 */ /* 0x000ea20000000800 */
[----:B0-----:R-:W-:Y:S01]  /*0060*/  IMAD R9, R9, UR4, R0 ;  /* 0x0000000409097c24 */ /* 0x001fe2000f8e0200 */
[----:B--2---:R-:W-:-:S04]  /*0070*/  ISETP.GE.AND P0, PT, R8, 0x1, PT ;  /* 0x000000010800780c */ /* 0x004fc80003f06270 */
[----:B-1----:R-:W-:-:S13]  /*0080*/  ISETP.GE.OR P0, PT, R9, UR5, !P0 ;  /* 0x0000000509007c0c */ /* 0x002fda000c706670 */
[----:B------:R-:W-:Y:S05]  /*0090*/  @P0 EXIT ;  /* 0x000000000000094d */ /* 0x000fea0003800000 */
[----:B------:R-:W0:Y:S01]  /*00a0*/  LDC.64 R2, c[0x0][0x380] ;  /* 0x0000e000ff027b82 */ /* 0x000e220000000a00 */
[----:B------:R-:W1:Y:S01]  /*00b0*/  LDCU.128 UR8, c[0x0][0x390] ;  /* 0x00007200ff0877ac */ /* 0x000e620008000c00 */
[----:B------:R-:W2:Y:S01]  /*00c0*/  LDCU.64 UR12, c[0x0][0x358] ;  /* 0x00006b00ff0c77ac */ /* 0x000ea20008000a00 */
[----:B------:R-:W-:Y:S01]  /*00d0*/  ISETP.NE.AND P0, PT, R8, 0x3, PT ;  /* 0x000000030800780c */ /* 0x000fe20003f05270 */
[C---:B------:R-:W-:Y:S01]  /*00e0*/  IMAD.SHL.U32 R0, R9.reuse, 0x4, RZ ;  /* 0x0000000409007824 */ /* 0x040fe200078e00ff */
[----:B-1----:R-:W-:Y:S02]  /*00f0*/  UIMAD UR4, UR9, -0x61c88647, URZ ;  /* 0x9e3779b9090478a4 */ /* 0x002fe4000f8e02ff */
[----:B------:R-:W-:Y:S02]  /*0100*/  UIMAD UR5, UR10, -0x7a143595, URZ ;  /* 0x85ebca6b0a0578a4 */ /* 0x000fe4000f8e02ff */
[----:B------:R-:W-:Y:S01]  /*0110*/  UIMAD UR6, UR11, -0x3d4d51cb, URZ ;  /* 0xc2b2ae350b0678a4 */ /* 0x000fe2000f8e02ff */
[----:B0-----:R-:W-:Y:S01]  /*0120*/  IMAD.WIDE R2, R9, 0x10, R2 ;  /* 0x0000001009027825 */ /* 0x001fe200078e0202 */
[----:B------:R-:W-:-:S04]  /*0130*/  ULOP3.LUT UR4, UR5, UR4, UR8, 0x96, !UPT ;  /* 0x0000000405047292 */ /* 0x000fc8000f8e9608 */
[----:B--2---:R0:W5:Y:S01]  /*0140*/  LDG.E.128 R4, desc[UR12][R2.64] ;  /* 0x0000000c02047981 */ /* 0x004162000c1e1d00 */
[----:B------:R-:W-:Y:S01]  /*0150*/  ULOP3.LUT UR4, UR4, UR6, URZ, 0x3c, !UPT ;  /* 0x0000000604047292 */ /* 0x000fe2000f8e3cff */
[----:B------:R-:W-:Y:S11]  /*0160*/  @!P0 BRA `(.L_x_0) ;  /* 0x0000000400f08947 */ /* 0x000ff60003800000 */
[----:B------:R-:W-:-:S13]  /*0170*/  ISETP.NE.AND P0, PT, R8, 0x2, PT ;  /* 0x000000020800780c */ /* 0x000fda0003f05270 */
[----:B------:R-:W-:Y:S05]  /*0180*/  @!P0 BRA `(.L_x_1) ;  /* 0x0000000000f08947 */ /* 0x000fea0003800000 */
[----:B------:R-:W-:-:S13]  /*0190*/  ISETP.NE.AND P0, PT, R8, 0x1, PT ;  /* 0x000000010800780c */ /* 0x000fda0003f05270 */
[----:B------:R-:W-:Y:S05]  /*01a0*/  @P0 BRA `(.L_x_2) ;  /* 0x0000000800e80947 */ /* 0x000fea0003800000 */
[C---:B------:R-:W-:Y:S01]  /*01b0*/  VIADD R9, R0.reuse, 0x1 ;  /* 0x0000000100097836 */ /* 0x040fe20000000000 */
[C---:B------:R-:W-:Y:S01]  /*01c0*/  LOP3.LUT R8, R0.reuse, UR4, RZ, 0x3c, !PT ;  /* 0x0000000400087c12 */ /* 0x040fe2000f8e3cff */
[C---:B------:R-:W-:Y:S02]  /*01d0*/  VIADD R11, R0.reuse, 0x2 ;  /* 0x00000002000b7836 */ /* 0x040fe40000000000 */
[----:B------:R-:W-:Y:S01]  /*01e0*/  VIADD R13, R0, 0x3 ;  /* 0x00000003000d7836 */ /* 0x000fe20000000000 */
[----:B------:R-:W-:Y:S02]  /*01f0*/  LOP3.LUT R10, R9, UR4, RZ, 0x3c, !PT ;  /* 0x00000004090a7c12 */ /* 0x000fe4000f8e3cff */
[----:B------:R-:W-:Y:S02]  /*0200*/  LOP3.LUT R12, R11, UR4, RZ, 0x3c, !PT ;  /* 0x000000040b0c7c12 */ /* 0x000fe4000f8e3cff */
[----:B------:R-:W-:Y:S02]  /*0210*/  LOP3.LUT R14, R13, UR4, RZ, 0x3c, !PT ;  /* 0x000000040d0e7c12 */ /* 0x000fe4000f8e3cff */
[----:B------:R-:W-:-:S02]  /*0220*/  SHF.R.U32.HI R9, RZ, 0x10, R8 ;  /* 0x00000010ff097819 */ /* 0x000fc40000011608 */
[----:B------:R-:W-:Y:S02]  /*0230*/  SHF.R.U32.HI R11, RZ, 0x10, R10 ;  /* 0x00000010ff0b7819 */ /* 0x000fe4000001160a */
[----:B------:R-:W-:Y:S02]  /*0240*/  SHF.R.U32.HI R13, RZ, 0x10, R12 ;  /* 0x00000010ff0d7819 */ /* 0x000fe4000001160c */
[----:B------:R-:W-:Y:S02]  /*0250*/  SHF.R.U32.HI R15, RZ, 0x10, R14 ;  /* 0x00000010ff0f7819 */ /* 0x000fe4000001160e */
[----:B------:R-:W-:Y:S01]  /*0260*/  LOP3.LUT R9, R9, UR4, R0, 0x96, !PT ;  /* 0x0000000409097c12 */ /* 0x000fe2000f8e9600 */
[----:B------:R-:W1:Y:S01]  /*0270*/  LDCU UR4, c[0x0][0x38c] ;  /* 0x00007180ff0477ac */ /* 0x000e620008000800 */
[----:B------:R-:W-:Y:S02]  /*0280*/  LOP3.LUT R11, R11, R10, RZ, 0x3c, !PT ;  /* 0x0000000a0b0b7212 */ /* 0x000fe400078e3cff */
[----:B------:R-:W-:Y:S01]  /*0290*/  LOP3.LUT R13, R13, R12, RZ, 0x3c, !PT ;  /* 0x0000000c0d0d7212 */ /* 0x000fe200078e3cff */
[----:B------:R-:W-:Y:S01]  /*02a0*/  IMAD R9, R9, 0x7feb352d, RZ ;  /* 0x7feb352d09097824 */ /* 0x000fe200078e02ff */
[----:B------:R-:W-:Y:S01]  /*02b0*/  LOP3.LUT R15, R15, R14, RZ, 0x3c, !PT ;  /* 0x0000000e0f0f7212 */ /* 0x000fe200078e3cff */
[----:B------:R-:W-:-:S02]  /*02c0*/  IMAD R11, R11, 0x7feb352d, RZ ;  /* 0x7feb352d0b0b7824 */ /* 0x000fc400078e02ff */
[----:B------:R-:W-:Y:S01]  /*02d0*/  IMAD R13, R13, 0x7feb352d, RZ ;  /* 0x7feb352d0d0d7824 */ /* 0x000fe200078e02ff */
[----:B------:R-:W-:Y:S01]  /*02e0*/  SHF.R.U32.HI R0, RZ, 0xf, R9 ;  /* 0x0000000fff007819 */ /* 0x000fe20000011609 */
[----:B------:R-:W-:Y:S01]  /*02f0*/  IMAD R15, R15, 0x7feb352d, RZ ;  /* 0x7feb352d0f0f7824 */ /* 0x000fe200078e02ff */
[----:B------:R-:W-:Y:S02]  /*0300*/  SHF.R.U32.HI R8, RZ, 0xf, R11 ;  /* 0x0000000fff087819 */ /* 0x000fe4000001160b */
[----:B------:R-:W-:Y:S02]  /*0310*/  SHF.R.U32.HI R10, RZ, 0xf, R13 ;  /* 0x0000000fff0a7819 */ /* 0x000fe4000001160d */
[----:B------:R-:W-:Y:S02]  /*0320*/  SHF.R.U32.HI R12, RZ, 0xf, R15 ;  /* 0x0000000fff0c7819 */ /* 0x000fe4000001160f */
[----:B------:R-:W-:Y:S02]  /*0330*/  LOP3.LUT R0, R0, R9, RZ, 0x3c, !PT ;  /* 0x0000000900007212 */ /* 0x000fe400078e3cff */
[----:B------:R-:W-:-:S02]  /*0340*/  LOP3.LUT R8, R8, R11, RZ, 0x3c, !PT ;  /* 0x0000000b08087212 */ /* 0x000fc400078e3cff */
[----:B------:R-:W-:Y:S01]  /*0350*/  LOP3.LUT R10, R10, R13, RZ, 0x3c, !PT ;  /* 0x0000000d0a0a7212 */ /* 0x000fe200078e3cff */
[----:B------:R-:W-:Y:S01]  /*0360*/  IMAD R0, R0, -0x7b935975, RZ ;  /* 0x846ca68b00007824 */ /* 0x000fe200078e02ff */
[----:B------:R-:W-:Y:S01]  /*0370*/  LOP3.LUT R12, R12, R15, RZ, 0x3c, !PT ;  /* 0x0000000f0c0c7212 */ /* 0x000fe200078e3cff */
[----:B------:R-:W-:Y:S02]  /*0380*/  IMAD R8, R8, -0x7b935975, RZ ;  /* 0x846ca68b08087824 */ /* 0x000fe400078e02ff */
[----:B------:R-:W-:Y:S01]  /*0390*/  IMAD R10, R10, -0x7b935975, RZ ;  /* 0x846ca68b0a0a7824 */ /* 0x000fe200078e02ff */
[----:B------:R-:W-:Y:S01]  /*03a0*/  SHF.R.U32.HI R9, RZ, 0x10, R0 ;  /* 0x00000010ff097819 */ /* 0x000fe20000011600 */
[----:B------:R-:W-:Y:S01]  /*03b0*/  IMAD R12, R12, -0x7b935975, RZ ;  /* 0x846ca68b0c0c7824 */ /* 0x000fe200078e02ff */
[----:B------:R-:W-:Y:S02]  /*03c0*/  SHF.R.U32.HI R11, RZ, 0x10, R8 ;  /* 0x00000010ff0b7819 */ /* 0x000fe40000011608 */
[----:B------:R-:W-:-:S02]  /*03d0*/  SHF.R.U32.HI R13, RZ, 0x10, R10 ;  /* 0x00000010ff0d7819 */ /* 0x000fc4000001160a */
[----:B------:R-:W-:Y:S02]  /*03e0*/  SHF.R.U32.HI R15, RZ, 0x10, R12 ;  /* 0x00000010ff0f7819 */ /* 0x000fe4000001160c */
[----:B------:R-:W-:Y:S02]  /*03f0*/  LOP3.LUT R9, R9, 0xffffff, R0, 0x78, !PT ;  /* 0x00ffffff09097812 */ /* 0x000fe400078e7800 */
[----:B------:R-:W-:Y:S01]  /*0400*/  LOP3.LUT R11, R11, 0xffffff, R8, 0x78, !PT ;  /* 0x00ffffff0b0b7812 */ /* 0x000fe200078e7808 */
[----:B------:R-:W-:Y:S01]  /*0410*/  IMAD.MOV.U32 R8, RZ, RZ, 0x40000000 ;  /* 0x40000000ff087424 */ /* 0x000fe200078e00ff */
[----:B------:R-:W-:Y:S02]  /*0420*/  LOP3.LUT R13, R13, 0xffffff, R10, 0x78, !PT ;  /* 0x00ffffff0d0d7812 */ /* 0x000fe400078e780a */
[----:B------:R-:W-:Y:S02]  /*0430*/  LOP3.LUT R15, R15, 0xffffff, R12, 0x78, !PT ;  /* 0x00ffffff0f0f7812 */ /* 0x000fe400078e780c */
[----:B------:R-:W-:-:S02]  /*0440*/  I2FP.F32.U32 R9, R9 ;  /* 0x0000000900097245 */ /* 0x000fc40000201000 */
[----:B------:R-:W-:Y:S02]  /*0450*/  I2FP.F32.U32 R11, R11 ;  /* 0x0000000b000b7245 */ /* 0x000fe40000201000 */
[----:B------:R-:W-:Y:S01]  /*0460*/  I2FP.F32.U32 R13, R13 ;  /* 0x0000000d000d7245 */ /* 0x000fe20000201000 */
[----:B------:R-:W-:Y:S01]  /*0470*/  FMUL R9, R9, 5.9604644775390625e-08 ;  /* 0x3380000009097820 */ /* 0x000fe20000400000 */
[----:B------:R-:W-:Y:S01]  /*0480*/  I2FP.F32.U32 R15, R15 ;  /* 0x0000000f000f7245 */ /* 0x000fe20000201000 */
[----:B------:R-:W-:Y:S02]  /*0490*/  FMUL R11, R11, 5.9604644775390625e-08 ;  /* 0x338000000b0b7820 */ /* 0x000fe40000400000 */
[----:B------:R-:W-:Y:S01]  /*04a0*/  FMUL R13, R13, 5.9604644775390625e-08 ;  /* 0x338000000d0d7820 */ /* 0x000fe20000400000 */
[-C--:B------:R-:W-:Y:S01]  /*04b0*/  FFMA R9, R9, R8.reuse, -1 ;  /* 0xbf80000009097423 */ /* 0x080fe20000000008 */
[----:B------:R-:W-:Y:S01]  /*04c0*/  FMUL R15, R15, 5.9604644775390625e-08 ;  /* 0x338000000f0f7820 */ /* 0x000fe20000400000 */
[-C--:B------:R-:W-:Y:S01]  /*04d0*/  FFMA R0, R11, R8.reuse, -1 ;  /* 0xbf8000000b007423 */ /* 0x080fe20000000008 */
[-C--:B------:R-:W-:Y:S01]  /*04e0*/  FFMA R13, R13, R8.reuse, -1 ;  /* 0xbf8000000d0d7423 */ /* 0x080fe20000000008 */
[----:B-1---5:R-:W-:Y:S01]  /*04f0*/  FFMA R4, R9, UR4, R4 ;  /* 0x0000000409047c23 */ /* 0x022fe20008000004 */
[----:B------:R-:W-:Y:S01]  /*0500*/  FFMA R8, R15, R8, -1 ;  /* 0xbf8000000f087423 */ /* 0x000fe20000000008 */
[----:B------:R-:W-:Y:S01]  /*0510*/  FFMA R5, R0, UR4, R5 ;  /* 0x0000000400057c23 */ /* 0x000fe20008000005 */
[----:B------:R-:W-:-:S02]  /*0520*/  FFMA R6, R13, UR4, R6 ;  /* 0x000000040d067c23 */ /* 0x000fc40008000006 */
[----:B------:R-:W-:Y:S01]  /*0530*/  FFMA R7, R8, UR4, R7 ;  /* 0x0000000408077c23 */ /* 0x000fe20008000007 */
[----:B------:R-:W-:Y:S06]  /*0540*/  BRA `(.L_x_2) ;  /* 0x0000000800007947 */ /* 0x000fec0003800000 */
.L_x_1:
        /* <DEDUP_REMOVED lines=11> */
[----:B------:R-:W-:Y:S02]  /*0600*/  LOP3.LUT R9, R9, UR4, R0, 0x96, !PT ;  /* 0x0000000409097c12 */ /* 0x000fe4000f8e9600 */
        /* <DEDUP_REMOVED lines=12> */
[----:B------:R-:W-:Y:S01]  /*06d0*/  LOP3.LUT R8, R8, R11, RZ, 0x3c, !PT ;  /* 0x0000000b08087212 */ /* 0x000fe200078e3cff */
[----:B------:R-:W1:Y:S01]  /*06e0*/  LDC R0, c[0x0][0x38c] ;  /* 0x0000e300ff007b82 */ /* 0x000e620000000800 */
[----:B------:R-:W-:Y:S01]  /*06f0*/  LOP3.LUT R13, R10, R13, RZ, 0x3c, !PT ;  /* 0x0000000d0a0d7212 */ /* 0x000fe200078e3cff */
[----:B------:R-:W-:Y:S01]  /*0700*/  IMAD R9, R9, -0x7b935975, RZ ;  /* 0x846ca68b09097824 */ /* 0x000fe200078e02ff */
[----:B------:R-:W-:Y:S01]  /*0710*/  LOP3.LUT R12, R12, R15, RZ, 0x3c, !PT ;  /* 0x0000000f0c0c7212 */ /* 0x000fe200078e3cff */
[----:B------:R-:W-:-:S02]  /*0720*/  IMAD R10, R8, -0x7b935975, RZ ;  /* 0x846ca68b080a7824 */ /* 0x000fc400078e02ff */
[----:B------:R-:W-:Y:S01]  /*0730*/  IMAD R13, R13, -0x7b935975, RZ ;  /* 0x846ca68b0d0d7824 */ /* 0x000fe200078e02ff */
[----:B------:R-:W-:Y:S01]  /*0740*/  SHF.R.U32.HI R8, RZ, 0x10, R9 ;  /* 0x00000010ff087819 */ /* 0x000fe20000011609 */
[----:B------:R-:W-:Y:S01]  /*0750*/  IMAD R14, R12, -0x7b935975, RZ ;  /* 0x846ca68b0c0e7824 */ /* 0x000fe200078e02ff */
[----:B------:R-:W-:Y:S02]  /*0760*/  SHF.R.U32.HI R11, RZ, 0x10, R10 ;  /* 0x00000010ff0b7819 */ /* 0x000fe4000001160a */
[----:B------:R-:W-:Y:S02]  /*0770*/  SHF.R.U32.HI R12, RZ, 0x10, R13 ;  /* 0x00000010ff0c7819 */ /* 0x000fe4000001160d */
[----:B------:R-:W-:Y:S02]  /*0780*/  SHF.R.U32.HI R15, RZ, 0x10, R14 ;  /* 0x00000010ff0f7819 */ /* 0x000fe4000001160e */
[----:B------:R-:W-:Y:S01]  /*0790*/  LOP3.LUT R8, R8, 0xffffff, R9, 0x78, !PT ;  /* 0x00ffffff08087812 */ /* 0x000fe200078e7809 */
[----:B------:R-:W-:Y:S01]  /*07a0*/  IMAD.MOV.U32 R9, RZ, RZ, 0x40000000 ;  /* 0x40000000ff097424 */ /* 0x000fe200078e00ff */
[----:B------:R-:W-:-:S02]  /*07b0*/  LOP3.LUT R11, R11, 0xffffff, R10, 0x78, !PT ;  /* 0x00ffffff0b0b7812 */ /* 0x000fc400078e780a */
[----:B------:R-:W-:Y:S02]  /*07c0*/  LOP3.LUT R12, R12, 0xffffff, R13, 0x78, !PT ;  /* 0x00ffffff0c0c7812 */ /* 0x000fe400078e780d */
[----:B------:R-:W-:Y:S02]  /*07d0*/  LOP3.LUT R15, R15, 0xffffff, R14, 0x78, !PT ;  /* 0x00ffffff0f0f7812 */ /* 0x000fe400078e780e */
[----:B------:R-:W-:Y:S02]  /*07e0*/  I2FP.F32.U32 R8, R8 ;  /* 0x0000000800087245 */ /* 0x000fe40000201000 */
[----:B------:R-:W-:Y:S02]  /*07f0*/  I2FP.F32.U32 R11, R11 ;  /* 0x0000000b000b7245 */ /* 0x000fe40000201000 */
[----:B------:R-:W-:Y:S01]  /*0800*/  I2FP.F32.U32 R12, R12 ;  /* 0x0000000c000c7245 */ /* 0x000fe20000201000 */
[----:B------:R-:W-:Y:S01]  /*0810*/  FMUL R8, R8, 5.9604644775390625e-08 ;  /* 0x3380000008087820 */ /* 0x000fe20000400000 */
[----:B------:R-:W-:Y:S01]  /*0820*/  I2FP.F32.U32 R15, R15 ;  /* 0x0000000f000f7245 */ /* 0x000fe20000201000 */
[----:B------:R-:W-:-:S02]  /*0830*/  FMUL R10, R11, 5.9604644775390625e-08 ;  /* 0x338000000b0a7820 */ /* 0x000fc40000400000 */
[----:B------:R-:W-:Y:S01]  /*0840*/  FMUL R12, R12, 5.9604644775390625e-08 ;  /* 0x338000000c0c7820 */ /* 0x000fe20000400000 */
[-C--:B------:R-:W-:Y:S01]  /*0850*/  FFMA R11, R8, R9.reuse, -1 ;  /* 0xbf800000080b7423 */ /* 0x080fe20000000009 */
[----:B------:R-:W-:Y:S01]  /*0860*/  FMUL R14, R15, 5.9604644775390625e-08 ;  /* 0x338000000f0e7820 */ /* 0x000fe20000400000 */
[-C--:B------:R-:W-:Y:S01]  /*0870*/  FFMA R13, R10, R9.reuse, -1 ;  /* 0xbf8000000a0d7423 */ /* 0x080fe20000000009 */
[-C--:B------:R-:W-:Y:S02]  /*0880*/  FFMA R15, R12, R9.reuse, -1 ;  /* 0xbf8000000c0f7423 */ /* 0x080fe40000000009 */
[----:B------:R-:W-:Y:S01]  /*0890*/  FFMA R17, R14, R9, -1 ;  /* 0xbf8000000e117423 */ /* 0x000fe20000000009 */
[-C--:B-1----:R-:W-:Y:S01]  /*08a0*/  FFMA R9, R11, R0.reuse, 1 ;  /* 0x3f8000000b097423 */ /* 0x082fe20000000000 */
[-C--:B------:R-:W-:Y:S01]  /*08b0*/  FFMA R8, R13, R0.reuse, 1 ;  /* 0x3f8000000d087423 */ /* 0x080fe20000000000 */
[-C--:B------:R-:W-:Y:S01]  /*08c0*/  FFMA R11, R15, R0.reuse, 1 ;  /* 0x3f8000000f0b7423 */ /* 0x080fe20000000000 */
[----:B------:R-:W-:Y:S01]  /*08d0*/  FFMA R0, R17, R0, 1 ;  /* 0x3f80000011007423 */ /* 0x000fe20000000000 */
[----:B-----5:R-:W-:Y:S01]  /*08e0*/  FMUL R4, R4, R9 ;  /* 0x0000000904047220 */ /* 0x020fe20000400000 */
[----:B------:R-:W-:Y:S01]  /*08f0*/  FMUL R5, R5, R8 ;  /* 0x0000000805057220 */ /* 0x000fe20000400000 */
[----:B------:R-:W-:Y:S01]  /*0900*/  FMUL R6, R6, R11 ;  /* 0x0000000b06067220 */ /* 0x000fe20000400000 */
[----:B------:R-:W-:Y:S01]  /*0910*/  FMUL R7, R7, R0 ;  /* 0x0000000007077220 */ /* 0x000fe20000400000 */
[----:B------:R-:W-:Y:S06]  /*0920*/  BRA `(.L_x_2) ;  /* 0x0000000400087947 */ /* 0x000fec0003800000 */
.L_x_0:
[C---:B------:R-:W-:Y:S01]  /*0930*/  LOP3.LUT R8, R0.reuse, UR4, RZ, 0x3c, !PT ;  /* 0x0000000400087c12 */ /* 0x040fe2000f8e3cff */
[C---:B------:R-:W-:Y:S01]  /*0940*/  VIADD R10, R0.reuse, 0x1 ;  /* 0x00000001000a7836 */ /* 0x040fe20000000000 */
[----:B------:R-:W1:Y:S01]  /*0950*/  LDCU UR5, c[0x0][0x38c] ;  /* 0x00007180ff0577ac */ /* 0x000e620008000800 */
[C---:B------:R-:W-:Y:S01]  /*0960*/  VIADD R12, R0.reuse, 0x3 ;  /* 0x00000003000c7836 */ /* 0x040fe20000000000 */
[----:B------:R-:W-:Y:S01]  /*0970*/  SHF.R.U32.HI R9, RZ, 0x10, R8 ;  /* 0x00000010ff097819 */ /* 0x000fe20000011608 */
[----:B------:R-:W-:Y:S01]  /*0980*/  VIADD R8, R0, 0x2 ;  /* 0x0000000200087836 */ /* 0x000fe20000000000 */
[----:B------:R-:W-:Y:S02]  /*0990*/  LOP3.LUT R10, R10, UR4, RZ, 0x3c, !PT ;  /* 0x000000040a0a7c12 */ /* 0x000fe4000f8e3cff */
[----:B------:R-:W-:Y:S02]  /*09a0*/  LOP3.LUT R12, R12, UR4, RZ, 0x3c, !PT ;  /* 0x000000040c0c7c12 */ /* 0x000fe4000f8e3cff */
[----:B------:R-:W-:-:S02]  /*09b0*/  LOP3.LUT R8, R8, UR4, RZ, 0x3c, !PT ;  /* 0x0000000408087c12 */ /* 0x000fc4000f8e3cff */
[----:B------:R-:W-:Y:S02]  /*09c0*/  SHF.R.U32.HI R11, RZ, 0x10, R10 ;  /* 0x00000010ff0b7819 */ /* 0x000fe4000001160a */
[----:B------:R-:W-:Y:S02]  /*09d0*/  SHF.R.U32.HI R13, RZ, 0x10, R8 ;  /* 0x00000010ff0d7819 */ /* 0x000fe40000011608 */
[----:B------:R-:W-:Y:S02]  /*09e0*/  SHF.R.U32.HI R15, RZ, 0x10, R12 ;  /* 0x00000010ff0f7819 */ /* 0x000fe4000001160c */
[----:B------:R-:W-:Y:S02]  /*09f0*/  LOP3.LUT R11, R11, R10, RZ, 0x3c, !PT ;  /* 0x0000000a0b0b7212 */ /* 0x000fe400078e3cff */
[----:B------:R-:W-:Y:S01]  /*0a00*/  LOP3.LUT R9, R9, UR4, R0, 0x96, !PT ;  /* 0x0000000409097c12 */ /* 0x000fe2000f8e9600 */
[----:B------:R-:W2:Y:S01]  /*0a10*/  LDCU UR4, c[0x0][0x3a4] ;  /* 0x00007480ff0477ac */ /* 0x000ea20008000800 */
        /* <DEDUP_REMOVED lines=25> */
[----:B------:R-:W-:Y:S01]  /*0bb0*/  LOP3.LUT R13, R13, 0xffffff, R10, 0x78, !PT ;  /* 0x00ffffff0d0d7812 */ /* 0x000fe200078e780a */
[----:B--2--5:R-:W-:Y:S01]  /*0bc0*/  FADD R10, |R5|, UR4 ;  /* 0x00000004050a7e21 */ /* 0x024fe20008000200 */
[----:B------:R-:W-:Y:S01]  /*0bd0*/  LOP3.LUT R15, R15, 0xffffff, R12, 0x78, !PT ;  /* 0x00ffffff0f0f7812 */ /* 0x000fe200078e780c */
[----:B------:R-:W-:Y:S01]  /*0be0*/  FADD R12, |R6|, UR4 ;  /* 0x00000004060c7e21 */ /* 0x000fe20008000200 */
        /* <DEDUP_REMOVED lines=11> */
[----:B------:R-:W-:Y:S01]  /*0ca0*/  FADD R13, |R7|, UR4 ;  /* 0x00000004070d7e21 */ /* 0x000fe20008000200 */
[----:B------:R-:W-:Y:S01]  /*0cb0*/  FFMA R14, R15, R0, -1 ;  /* 0xbf8000000f0e7423 */ /* 0x000fe20000000000 */
[----:B------:R-:W-:Y:S01]  /*0cc0*/  FADD R0, |R4|, UR4 ;  /* 0x0000000404007e21 */ /* 0x000fe20008000200 */
[----:B-1----:R-:W-:Y:S01]  /*0cd0*/  FMUL R9, R9, UR5 ;  /* 0x0000000509097c20 */ /* 0x002fe20008400000 */
[----:B------:R-:W-:Y:S01]  /*0ce0*/  FMUL R8, R8, UR5 ;  /* 0x0000000508087c20 */ /* 0x000fe20008400000 */
[----:B------:R-:W-:Y:S01]  /*0cf0*/  FMUL R11, R11, UR5 ;  /* 0x000000050b0b7c20 */ /* 0x000fe20008400000 */
[----:B------:R-:W-:Y:S01]  /*0d00*/  FMUL R14, R14, UR5 ;  /* 0x000000050e0e7c20 */ /* 0x000fe20008400000 */
[----:B------:R-:W-:Y:S01]  /*0d10*/  FFMA R4, R9, R0, R4 ;  /* 0x0000000009047223 */ /* 0x000fe20000000004 */
[----:B------:R-:W-:Y:S01]  /*0d20*/  FFMA R5, R8, R10, R5 ;  /* 0x0000000a08057223 */ /* 0x000fe20000000005 */
[----:B------:R-:W-:Y:S01]  /*0d30*/  FFMA R6, R11, R12, R6 ;  /* 0x0000000c0b067223 */ /* 0x000fe20000000006 */
[----:B------:R-:W-:-:S07]  /*0d40*/  FFMA R7, R14, R13, R7 ;  /* 0x0000000d0e077223 */ /* 0x000fce0000000007 */
.L_x_2:
[----:B-----5:R-:W-:Y:S01]  /*0d50*/  STG.E.128 desc[UR12][R2.64], R4 ;  /* 0x0000000402007986 */ /* 0x020fe2000c101d0c */
[----:B------:R-:W-:Y:S05]  /*0d60*/  EXIT ;  /* 0x000000000000794d */ /* 0x000fea0003800000 */
.L_x_3:
[----:B------:R-:W-:-:S00]  /*0d70*/  BRA `(.L_x_3) ;  /* 0xfffffffc00fc7947 */ /* 0x000fc0000383ffff */
[----:B------:R-:W-:-:S00]  /*0d80*/  NOP ;  /* 0x0000000000007918 */ /* 0x000fc00000000000 */
[----:B------:R-:W-:-:S00]  /*0d90*/  NOP ;  /* 0x0000000000007918 */ /* 0x000fc00000000000 */
[----:B------:R-:W-:-:S00]  /*0da0*/  NOP ;  /* 0x0000000000007918 */ /* 0x000fc00000000000 */
[----:B------:R-:W-:-:S00]  /*0db0*/  NOP ;  /* 0x0000000000007918 */ /* 0x000fc00000000000 */
[----:B------:R-:W-:-:S00]  /*0dc0*/  NOP ;  /* 0x0000000000007918 */ /* 0x000fc00000000000 */
[----:B------:R-:W-:-:S00]  /*0dd0*/  NOP ;  /* 0x0000000000007918 */ /* 0x000fc00000000000 */
[----:B------:R-:W-:-:S00]  /*0de0*/  NOP ;  /* 0x0000000000007918 */ /* 0x000fc00000000000 */
[----:B------:R-:W-:-:S00]  /*0df0*/  NOP ;  /* 0x0000000000007918 */ /* 0x000fc00000000000 */
.L_x_82:


//--------------------- .text.add_gradient_noise  --------------------------
	.section	.text.add_gradient_noise,"ax",@progbits
	.align	128
        .global         add_gradient_noise
        .type           add_gradient_noise,@function
        .size           add_gradient_noise,(.L_x_83 - add_gradient_noise)
        .other          add_gradient_noise,@"STO_CUDA_ENTRY STV_DEFAULT"
add_gradient_noise:
.text.add_gradient_noise:
        /* <DEDUP_REMOVED lines=11> */
[----:B------:R-:W1:Y:S07]  /*00b0*/  LDCU.64 UR4, c[0x0][0x358] ;  /* 0x00006b00ff0477ac */ /* 0x000e6e0008000a00 */
[----:B------:R-:W2:Y:S08]  /*00c0*/  LDC.64 R8, c[0x0][0x398] ;  /* 0x0000e600ff087b82 */ /* 0x000eb00000000a00 */
[----:B------:R-:W3:Y:S01]  /*00d0*/  LDC.64 R2, c[0x0][0x380] ;  /* 0x0000e000ff027b82 */ /* 0x000ee20000000a00 */
[----:B0-----:R-:W-:-:S02]  /*00e0*/  IMAD R7, R11, -0x61c88647, RZ ;  /* 0x9e3779b90b077824 */ /* 0x001fc400078e02ff */
[----:B--2---:R-:W-:Y:S02]  /*00f0*/  IMAD R4, R8, -0x7a143595, RZ ;  /* 0x85ebca6b08047824 */ /* 0x004fe400078e02ff */
[----:B------:R-:W-:-:S03]  /*0100*/  IMAD R6, R9, -0x3d4d51cb, RZ ;  /* 0xc2b2ae3509067824 */ /* 0x000fc600078e02ff */
[----:B------:R-:W-:Y:S01]  /*0110*/  LOP3.LUT R4, R4, R7, R10, 0x96, !PT ;  /* 0x0000000704047212 */ /* 0x000fe200078e960a */
[----:B---3--:R-:W-:-:S03]  /*0120*/  IMAD.WIDE R2, R5, 0x4, R2 ;  /* 0x0000000405027825 */ /* 0x008fc600078e0202 */
[----:B------:R-:W-:-:S04]  /*0130*/  LOP3.LUT R4, R5, R4, R6, 0x96, !PT ;  /* 0x0000000405047212 */ /* 0x000fc800078e9606 */
[----:B------:R-:W-:Y:S01]  /*0140*/  SHF.R.U32.HI R5, RZ, 0x10, R4 ;  /* 0x00000010ff057819 */ /* 0x000fe20000011604 */
[----:B-1----:R0:W5:Y:S01]  /*0150*/  LDG.E R0, desc[UR4][R2.64] ;  /* 0x0000000402007981 */ /* 0x002162000c1e1900 */
[----:B------:R-:W-:Y:S02]  /*0160*/  ISETP.NE.AND P0, PT, R12, 0x3, PT ;  /* 0x000000030c00780c */ /* 0x000fe40003f05270 */
[----:B------:R-:W-:-:S05]  /*0170*/  LOP3.LUT R5, R5, R4, RZ, 0x3c, !PT ;  /* 0x0000000405057212 */ /* 0x000fca00078e3cff */
[----:B------:R-:W-:-:S05]  /*0180*/  IMAD R5, R5, 0x7feb352d, RZ ;  /* 0x7feb352d05057824 */ /* 0x000fca00078e02ff */
[----:B------:R-:W-:-:S04]  /*0190*/  SHF.R.U32.HI R4, RZ, 0xf, R5 ;  /* 0x0000000fff047819 */ /* 0x000fc80000011605 */
[----:B------:R-:W-:-:S05]  /*01a0*/  LOP3.LUT R4, R4, R5, RZ, 0x3c, !PT ;  /* 0x0000000504047212 */ /* 0x000fca00078e3cff */
[----:B------:R-:W-:-:S05]  /*01b0*/  IMAD R4, R4, -0x7b935975, RZ ;  /* 0x846ca68b04047824 */ /* 0x000fca00078e02ff */
[----:B------:R-:W-:-:S04]  /*01c0*/  SHF.R.U32.HI R5, RZ, 0x10, R4 ;  /* 0x00000010ff057819 */ /* 0x000fc80000011604 */
[----:B------:R-:W-:Y:S01]  /*01d0*/  LOP3.LUT R5, R5, 0xffffff, R4, 0x78, !PT ;  /* 0x00ffffff05057812 */ /* 0x000fe200078e7804 */
[----:B------:R-:W-:-:S03]  /*01e0*/  HFMA2 R4, -RZ, RZ, 2, 0 ;  /* 0x40000000ff047431 */ /* 0x000fc600000001ff */
[----:B------:R-:W-:-:S05]  /*01f0*/  I2FP.F32.U32 R5, R5 ;  /* 0x0000000500057245 */ /* 0x000fca0000201000 */
[----:B------:R-:W-:-:S04]  /*0200*/  FMUL R5, R5, 5.9604644775390625e-08 ;  /* 0x3380000005057820 */ /* 0x000fc80000400000 */
[----:B------:R-:W-:Y:S01]  /*0210*/  FFMA R5, R5, R4, -1 ;  /* 0xbf80000005057423 */ /* 0x000fe20000000004 */
[----:B0-----:R-:W-:Y:S06]  /*0220*/  @!P0 BRA `(.L_x_4) ;  /* 0x0000000000348947 */ /* 0x001fec0003800000 */
[----:B------:R-:W-:-:S13]  /*0230*/  ISETP.NE.AND P0, PT, R12, 0x2, PT ;  /* 0x000000020c00780c */ /* 0x000fda0003f05270 */
[----:B------:R-:W-:Y:S05]  /*0240*/  @!P0 BRA `(.L_x_5) ;  /* 0x0000000000188947 */ /* 0x000fea0003800000 */
[----:B------:R-:W-:-:S13]  /*0250*/  ISETP.NE.AND P0, PT, R12, 0x1, PT ;  /* 0x000000010c00780c */ /* 0x000fda0003f05270 */
[----:B------:R-:W-:Y:S05]  /*0260*/  @P0 EXIT ;  /* 0x000000000000094d */ /* 0x000fea0003800000 */
[----:B------:R-:W0:Y:S02]  /*0270*/  LDCU UR6, c[0x0][0x38c] ;  /* 0x00007180ff0677ac */ /* 0x000e240008000800 */
[----:B0----5:R-:W-:-:S05]  /*0280*/  FFMA R5, R5, UR6, R0 ;  /* 0x0000000605057c23 */ /* 0x021fca0008000000 */
[----:B------:R-:W-:Y:S01]  /*0290*/  STG.E desc[UR4][R2.64], R5 ;  /* 0x0000000502007986 */ /* 0x000fe2000c101904 */
[----:B------:R-:W-:Y:S05]  /*02a0*/  EXIT ;  /* 0x000000000000794d */ /* 0x000fea0003800000 */
.L_x_5:
[----:B------:R-:W0:Y:S02]  /*02b0*/  LDC R4, c[0x0][0x38c] ;  /* 0x0000e300ff047b82 */ /* 0x000e240000000800 */
[----:B0-----:R-:W-:-:S04]  /*02c0*/  FFMA R5, R5, R4, 1 ;  /* 0x3f80000005057423 */ /* 0x001fc80000000004 */
[----:B-----5:R-:W-:-:S05]  /*02d0*/  FMUL R5, R0, R5 ;  /* 0x0000000500057220 */ /* 0x020fca0000400000 */
[----:B------:R-:W-:Y:S01]  /*02e0*/  STG.E desc[UR4][R2.64], R5 ;  /* 0x0000000502007986 */ /* 0x000fe2000c101904 */
[----:B------:R-:W-:Y:S05]  /*02f0*/  EXIT ;  /* 0x000000000000794d */ /* 0x000fea0003800000 */
.L_x_4:
[----:B------:R-:W0:Y:S01]  /*0300*/  LDCU UR7, c[0x0][0x38c] ;  /* 0x00007180ff0777ac */ /* 0x000e220008000800 */
[----:B------:R-:W1:Y:S01]  /*0310*/  LDCU UR6, c[0x0][0x3a4] ;  /* 0x00007480ff0677ac */ /* 0x000e620008000800 */
[----:B0-----:R-:W-:Y:S01]  /*0320*/  FMUL R5, R5, UR7 ;  /* 0x0000000705057c20 */ /* 0x001fe20008400000 */
[----:B-1---5:R-:W-:-:S04]  /*0330*/  FADD R4, |R0|, UR6 ;  /* 0x0000000600047e21 */ /* 0x022fc80008000200 */
[----:B------:R-:W-:-:S05]  /*0340*/  FFMA R5, R5, R4, R0 ;  /* 0x0000000405057223 */ /* 0x000fca0000000000 */
[----:B------:R-:W-:Y:S01]  /*0350*/  STG.E desc[UR4][R2.64], R5 ;  /* 0x0000000502007986 */ /* 0x000fe2000c101904 */
[----:B------:R-:W-:Y:S05]  /*0360*/  EXIT ;  /* 0x000000000000794d */ /* 0x000fea0003800000 */
.L_x_6:
        /* <DEDUP_REMOVED lines=9> */
.L_x_83:


//--------------------- .text.adam_vectorized     --------------------------
	.section	.text.adam_vectorized,"ax",@progbits
	.align	128
        .global         adam_vectorized
        .type           adam_vectorized,@function
        .size           adam_vectorized,(.L_x_79 - adam_vectorized)
        .other          adam_vectorized,@"STO_CUDA_ENTRY STV_DEFAULT"
adam_vectorized:
.text.adam_vectorized:
[----:B------:R-:W-:Y:S01]  /*0000*/  LDC R1, c[0x0][0x37c] ;  /* 0x0000df00ff017b82 */ /* 0x000fe20000000800 */
[----:B------:R-:W0:Y:S07]  /*0010*/  S2R R3, SR_TID.X ;  /* 0x0000000000037919 */ /* 0x000e2e0000002100 */
[----:B------:R-:W0:Y:S01]  /*0020*/  S2UR UR4, SR_CTAID.X ;  /* 0x00000000000479c3 */ /* 0x000e220000002500 */
[----:B------:R-:W1:Y:S07]  /*0030*/  LDCU UR5, c[0x0][0x388] ;  /* 0x00007100ff0577ac */ /* 0x000e6e0008000800 */
[----:B------:R-:W0:Y:S02]  /*0040*/  LDC R2, c[0x0][0x360] ;  /* 0x0000d800ff027b82 */ /* 0x000e240000000800 */
[----:B0-----:R-:W-:-:S05]  /*0050*/  IMAD R2, R2, UR4, R3 ;  /* 0x0000000402027c24 */ /* 0x001fca000f8e0203 */
[----:B-1----:R-:W-:-:S13]  /*0060*/  ISETP.GE.AND P0, PT, R2, UR5, PT ;  /* 0x0000000502007c0c */ /* 0x002fda000bf06270 */
[----:B------:R-:W-:Y:S05]  /*0070*/  @P0 EXIT ;  /* 0x000000000000094d */ /* 0x000fea0003800000 */
[----:B------:R-:W0:Y:S01]  /*0080*/  LDC.64 R4, c[0x0][0x380] ;  /* 0x0000e000ff047b82 */ /* 0x000e220000000a00 */
[----:B------:R-:W1:Y:S01]  /*0090*/  LDCU.64 UR4, c[0x0][0x358] ;  /* 0x00006b00ff0477ac */ /* 0x000e620008000a00 */
[----:B------:R-:W2:Y:S06]  /*00a0*/  LDCU UR6, c[0x0][0x3ac] ;  /* 0x00007580ff0677ac */ /* 0x000eac0008000800 */
[----:B------:R-:W3:Y:S01]  /*00b0*/  LDC.64 R26, c[0x0][0x3b0] ;  /* 0x0000ec00ff1a7b82 */ /* 0x000ee20000000a00 */
[----:B------:R-:W4:Y:S07]  /*00c0*/  LDCU UR7, c[0x0][0x39c] ;  /* 0x00007380ff0777ac */ /* 0x000f2e0008000800 */
[----:B------:R-:W5:Y:S01]  /*00d0*/  LDC.64 R24, c[0x0][0x3b8] ;  /* 0x0000ee00ff187b82 */ /* 0x000f620000000a00 */
[----:B0-----:R-:W-:-:S07]  /*00e0*/  IMAD.WIDE R4, R2, 0x10, R4 ;  /* 0x0000001002047825 */ /* 0x001fce00078e0204 */
[----:B------:R-:W0:Y:S01]  /*00f0*/  LDC.64 R18, c[0x0][0x3a0] ;  /* 0x0000e800ff127b82 */ /* 0x000e220000000a00 */
[----:B-1----:R-:W2:Y:S01]  /*0100*/  LDG.E.128 R4, desc[UR4][R4.64] ;  /* 0x0000000404047981 */ /* 0x002ea2000c1e1d00 */
[----:B---3--:R-:W-:-:S06]  /*0110*/  IMAD.WIDE R26, R2, 0x10, R26 ;  /* 0x00000010021a7825 */ /* 0x008fcc00078e021a */
[----:B------:R-:W1:Y:S01]  /*0120*/  LDC.64 R16, c[0x0][0x390] ;  /* 0x0000e400ff107b82 */ /* 0x000e620000000a00 */
[----:B------:R-:W3:Y:S01]  /*0130*/  LDG.E.128 R12, desc[UR4][R26.64] ;  /* 0x000000041a0c7981 */ /* 0x000ee2000c1e1d00 */
[----:B-----5:R-:W-:-:S05]  /*0140*/  IMAD.WIDE R24, R2, 0x10, R24 ;  /* 0x0000001002187825 */ /* 0x020fca00078e0218 */
[----:B------:R-:W5:Y:S01]  /*0150*/  LDG.E.128 R8, desc[UR4][R24.64] ;  /* 0x0000000418087981 */ /* 0x000f62000c1e1d00 */
[----:B------:R-:W-:Y:S01]  /*0160*/  BSSY.RECONVERGENT B2, `(.L_x_7) ;  /* 0x0000019000027945 */ /* 0x000fe20003800200 */
[----:B0-----:R-:W0:Y:S01]  /*0170*/  MUFU.RCP R0, R19 ;  /* 0x0000001300007308 */ /* 0x001e220000001000 */
[----:B-1----:R-:W-:Y:S01]  /*0180*/  FADD R23, -R16, 1 ;  /* 0x3f80000010177421 */ /* 0x002fe20000000100 */
[----:B------:R-:W-:Y:S01]  /*0190*/  FADD R22, -R17, 1 ;  /* 0x3f80000011167421 */ /* 0x000fe20000000100 */
[----:B0-----:R-:W-:-:S04]  /*01a0*/  FFMA R29, R0, -R19, 1 ;  /* 0x3f800000001d7423 */ /* 0x001fc80000000813 */
[----:B------:R-:W-:Y:S01]  /*01b0*/  FFMA R29, R0, R29, R0 ;  /* 0x0000001d001d7223 */ /* 0x000fe20000000000 */
[----:B--2---:R-:W-:-:S05]  /*01c0*/  FMUL R4, R4, UR6 ;  /* 0x0000000604047c20 */ /* 0x004fca0008400000 */
[----:B----4-:R-:W-:-:S04]  /*01d0*/  FMNMX R3, R4, UR7, !PT ;  /* 0x0000000704037c09 */ /* 0x010fc8000f800000 */
[----:B------:R-:W-:-:S05]  /*01e0*/  FMNMX R3, R3, R18, PT ;  /* 0x0000001203037209 */ /* 0x000fca0003800000 */
[-C--:B------:R-:W-:Y:S01]  /*01f0*/  FMUL R21, R23, R3.reuse ;  /* 0x0000000317157220 */ /* 0x080fe20000400000 */
[----:B------:R-:W-:-:S03]  /*0200*/  FMUL R0, R22, R3 ;  /* 0x0000000316007220 */ /* 0x000fc60000400000 */
[----:B---3--:R-:W-:Y:S01]  /*0210*/  FFMA R4, R12, R16, R21 ;  /* 0x000000100c047223 */ /* 0x008fe20000000015 */
[----:B------:R-:W-:-:S03]  /*0220*/  FMUL R3, R3, R0 ;  /* 0x0000000003037220 */ /* 0x000fc60000400000 */
[----:B------:R-:W0:Y:S01]  /*0230*/  FCHK P0, R4, R19 ;  /* 0x0000001304007302 */ /* 0x000e220000000000 */
[----:B------:R-:W-:Y:S01]  /*0240*/  FFMA R12, R4, R29, RZ ;  /* 0x0000001d040c7223 */ /* 0x000fe200000000ff */
[----:B-----5:R-:W-:-:S03]  /*0250*/  FFMA R8, R8, R17, R3 ;  /* 0x0000001108087223 */ /* 0x020fc60000000003 */
[----:B------:R-:W-:-:S04]  /*0260*/  FFMA R0, R12, -R19, R4 ;  /* 0x800000130c007223 */ /* 0x000fc80000000004 */
[----:B------:R-:W-:Y:S01]  /*0270*/  FFMA R12, R29, R0, R12 ;  /* 0x000000001d0c7223 */ /* 0x000fe2000000000c */
[----:B0-----:R-:W-:Y:S06]  /*0280*/  @!P0 BRA `(.L_x_8) ;  /* 0x0000000000188947 */ /* 0x001fec0003800000 */
[----:B------:R-:W0:Y:S01]  /*0290*/  LDCU UR6, c[0x0][0x3a4] ;  /* 0x00007480ff0677ac */ /* 0x000e220008000800 */
[----:B------:R-:W-:Y:S02]  /*02a0*/  MOV R0, R4 ;  /* 0x0000000400007202 */ /* 0x000fe40000000f00 */
[----:B------:R-:W-:Y:S02]  /*02b0*/  MOV R16, 0x2e0 ;  /* 0x000002e000107802 */ /* 0x000fe40000000f00 */
[----:B0-----:R-:W-:-:S07]  /*02c0*/  MOV R3, UR6 ;  /* 0x0000000600037c02 */ /* 0x001fce0008000f00 */
[----:B------:R-:W-:Y:S05]  /*02d0*/  CALL.REL.NOINC `($__internal_1_$__cuda_sm3x_div_rn_noftz_f32_slowpath) ;  /* 0x0000001000d07944 */ /* 0x000fea0003c00000 */
[----:B------:R-:W-:-:S07]  /*02e0*/  MOV R12, R0 ;  /* 0x00000000000c7202 */ /* 0x000fce0000000f00 */
.L_x_8:
[----:B------:R-:W-:Y:S05]  /*02f0*/  BSYNC.RECONVERGENT B2 ;  /* 0x0000000000027941 */ /* 0x000fea0003800200 */
.L_x_7:
[----:B------:R-:W0:Y:S01]  /*0300*/  LDC R17, c[0x0][0x3a8] ;  /* 0x0000ea00ff117b82 */ /* 0x000e220000000800 */
[----:B------:R-:W-:Y:S01]  /*0310*/  BSSY.RECONVERGENT B2, `(.L_x_9) ;  /* 0x000000f000027945 */ /* 0x000fe20003800200 */
[----:B0-----:R-:W0:Y:S08]  /*0320*/  MUFU.RCP R0, R17 ;  /* 0x0000001100007308 */ /* 0x001e300000001000 */
[----:B------:R-:W1:Y:S01]  /*0330*/  FCHK P0, R8, R17 ;  /* 0x0000001108007302 */ /* 0x000e620000000000 */
[----:B0-----:R-:W-:-:S04]  /*0340*/  FFMA R3, R0, -R17, 1 ;  /* 0x3f80000000037423 */ /* 0x001fc80000000811 */
[----:B------:R-:W-:-:S04]  /*0350*/  FFMA R3, R0, R3, R0 ;  /* 0x0000000300037223 */ /* 0x000fc80000000000 */
[----:B------:R-:W-:-:S04]  /*0360*/  FFMA R0, R8, R3, RZ ;  /* 0x0000000308007223 */ /* 0x000fc800000000ff */
[----:B------:R-:W-:-:S04]  /*0370*/  FFMA R16, R0, -R17, R8 ;  /* 0x8000001100107223 */ /* 0x000fc80000000008 */
[----:B------:R-:W-:Y:S01]  /*0380*/  FFMA R3, R3, R16, R0 ;  /* 0x0000001003037223 */ /* 0x000fe20000000000 */
[----:B-1----:R-:W-:Y:S06]  /*0390*/  @!P0 BRA `(.L_x_10) ;  /* 0x0000000000188947 */ /* 0x002fec0003800000 */
[----:B------:R-:W0:Y:S01]  /*03a0*/  LDCU UR6, c[0x0][0x3a8] ;  /* 0x00007500ff0677ac */ /* 0x000e220008000800 */
[----:B------:R-:W-:Y:S02]  /*03b0*/  MOV R0, R8 ;  /* 0x0000000800007202 */ /* 0x000fe40000000f00 */
[----:B------:R-:W-:Y:S02]  /*03c0*/  MOV R16, 0x3f0 ;  /* 0x000003f000107802 */ /* 0x000fe40000000f00 */
[----:B0-----:R-:W-:-:S07]  /*03d0*/  MOV R3, UR6 ;  /* 0x0000000600037c02 */ /* 0x001fce0008000f00 */
[----:B------:R-:W-:Y:S05]  /*03e0*/  CALL.REL.NOINC `($__internal_1_$__cuda_sm3x_div_rn_noftz_f32_slowpath) ;  /* 0x00000010008c7944 */ /* 0x000fea0003c00000 */
[----:B------:R-:W-:-:S07]  /*03f0*/  MOV R3, R0 ;  /* 0x0000000000037202 */ /* 0x000fce0000000f00 */
.L_x_10:
[----:B------:R-:W-:Y:S05]  /*0400*/  BSYNC.RECONVERGENT B2 ;  /* 0x0000000000027941 */ /* 0x000fea0003800200 */
.L_x_9:
[----:B------:R-:W-:Y:S01]  /*0410*/  IADD3 R16, PT, PT, R3, -0xd000000, RZ ;  /* 0xf300000003107810 */ /* 0x000fe20007ffe0ff */
[----:B------:R0:W1:Y:S01]  /*0420*/  MUFU.RSQ R0, R3 ;  /* 0x0000000300007308 */ /* 0x0000620000001400 */
[----:B------:R-:W-:Y:S02]  /*0430*/  BSSY.RECONVERGENT B0, `(.L_x_11) ;  /* 0x000000a000007945 */ /* 0x000fe40003800200 */
[----:B------:R-:W-:-:S13]  /*0440*/  ISETP.GT.U32.AND P0, PT, R16, 0x727fffff, PT ;  /* 0x727fffff1000780c */ /* 0x000fda0003f04070 */
[----:B0-----:R-:W-:Y:S05]  /*0450*/  @!P0 BRA `(.L_x_12) ;  /* 0x00000000000c8947 */ /* 0x001fea0003800000 */
[----:B-1----:R-:W-:-:S07]  /*0460*/  MOV R0, 0x480 ;  /* 0x0000048000007802 */ /* 0x002fce0000000f00 */
[----:B------:R-:W-:Y:S05]  /*0470*/  CALL.REL.NOINC `($__internal_0_$__cuda_sm20_sqrt_rn_f32_slowpath) ;  /* 0x0000001000107944 */ /* 0x000fea0003c00000 */
[----:B------:R-:W-:Y:S05]  /*0480*/  BRA `(.L_x_13) ;  /* 0x0000000000107947 */ /* 0x000fea0003800000 */
.L_x_12:
[C---:B-1----:R-:W-:Y:S01]  /*0490*/  FMUL.FTZ R20, R0.reuse, R3 ;  /* 0x0000000300147220 */ /* 0x042fe20000410000 */
[----:B------:R-:W-:-:S03]  /*04a0*/  FMUL.FTZ R0, R0, 0.5 ;  /* 0x3f00000000007820 */ /* 0x000fc60000410000 */
[----:B------:R-:W-:-:S04]  /*04b0*/  FFMA R3, -R20, R20, R3 ;  /* 0x0000001414037223 */ /* 0x000fc80000000103 */
[----:B------:R-:W-:-:S07]  /*04c0*/  FFMA R20, R3, R0, R20 ;  /* 0x0000000003147223 */ /* 0x000fce0000000014 */
.L_x_13:
[----:B------:R-:W-:Y:S05]  /*04d0*/  BSYNC.RECONVERGENT B0 ;  /* 0x0000000000007941 */ /* 0x000fea0003800200 */
.L_x_11:
[----:B------:R-:W0:Y:S01]  /*04e0*/  LDCU UR6, c[0x0][0x398] ;  /* 0x00007300ff0677ac */ /* 0x000e220008000800 */
[----:B------:R-:W-:Y:S01]  /*04f0*/  BSSY.RECONVERGENT B2, `(.L_x_14) ;  /* 0x000000f000027945 */ /* 0x000fe20003800200 */
[----:B0-----:R-:W-:-:S04]  /*0500*/  FADD R19, R20, UR6 ;  /* 0x0000000614137e21 */ /* 0x001fc80008000000 */
[----:B------:R-:W0:Y:S08]  /*0510*/  MUFU.RCP R3, R19 ;  /* 0x0000001300037308 */ /* 0x000e300000001000 */
[----:B------:R-:W1:Y:S01]  /*0520*/  FCHK P0, R12, R19 ;  /* 0x000000130c007302 */ /* 0x000e620000000000 */
[----:B0-----:R-:W-:-:S04]  /*0530*/  FFMA R0, -R19, R3, 1 ;  /* 0x3f80000013007423 */ /* 0x001fc80000000103 */
[----:B------:R-:W-:-:S04]  /*0540*/  FFMA R3, R3, R0, R3 ;  /* 0x0000000003037223 */ /* 0x000fc80000000003 */
[----:B------:R-:W-:-:S04]  /*0550*/  FFMA R0, R3, R12, RZ ;  /* 0x0000000c03007223 */ /* 0x000fc800000000ff */
[----:B------:R-:W-:-:S04]  /*0560*/  FFMA R17, -R19, R0, R12 ;  /* 0x0000000013117223 */ /* 0x000fc8000000010c */
[----:B------:R-:W-:Y:S01]  /*0570*/  FFMA R3, R3, R17, R0 ;  /* 0x0000001103037223 */ /* 0x000fe20000000000 */
[----:B-1----:R-:W-:Y:S06]  /*0580*/  @!P0 BRA `(.L_x_15) ;  /* 0x0000000000148947 */ /* 0x002fec0003800000 */
[----:B------:R-:W-:Y:S02]  /*0590*/  MOV R0, R12 ;  /* 0x0000000c00007202 */ /* 0x000fe40000000f00 */
[----:B------:R-:W-:Y:S02]  /*05a0*/  MOV R3, R19 ;  /* 0x0000001300037202 */ /* 0x000fe40000000f00 */
[----:B------:R-:W-:-:S07]  /*05b0*/  MOV R16, 0x5d0 ;  /* 0x000005d000107802 */ /* 0x000fce0000000f00 */
[----:B------:R-:W-:Y:S05]  /*05c0*/  CALL.REL.NOINC `($__internal_1_$__cuda_sm3x_div_rn_noftz_f32_slowpath) ;  /* 0x0000001000147944 */ /* 0x000fea0003c00000 */
[----:B------:R-:W-:-:S07]  /*05d0*/  MOV R3, R0 ;  /* 0x0000000000037202 */ /* 0x000fce0000000f00 */
.L_x_15:
[----:B------:R-:W-:Y:S05]  /*05e0*/  BSYNC.RECONVERGENT B2 ;  /* 0x0000000000027941 */ /* 0x000fea0003800200 */
.L_x_14:
[----:B------:R-:W0:Y:S01]  /*05f0*/  LDC.64 R16, c[0x0][0x3a0] ;  /* 0x0000e800ff107b82 */ /* 0x000e220000000a00 */
[----:B------:R-:W1:Y:S01]  /*0600*/  LDCU UR6, c[0x0][0x3ac] ;  /* 0x00007580ff0677ac */ /* 0x000e620008000800 */
[----:B------:R-:W-:Y:S01]  /*0610*/  BSSY.RECONVERGENT B2, `(.L_x_16) ;  /* 0x000001b000027945 */ /* 0x000fe20003800200 */
[----:B------:R-:W2:Y:S01]  /*0620*/  LDCU UR7, c[0x0][0x39c] ;  /* 0x00007380ff0777ac */ /* 0x000ea20008000800 */
[----:B------:R-:W3:Y:S01]  /*0630*/  LDCU.64 UR8, c[0x0][0x390] ;  /* 0x00007200ff0877ac */ /* 0x000ee20008000a00 */
[----:B-1----:R-:W-:Y:S01]  /*0640*/  FMUL R5, R5, UR6 ;  /* 0x0000000605057c20 */ /* 0x002fe20008400000 */
[----:B------:R-:W1:Y:S01]  /*0650*/  LDCU UR6, c[0x0][0x38c] ;  /* 0x00007180ff0677ac */ /* 0x000e620008000800 */
[----:B0-----:R-:W0:Y:S03]  /*0660*/  MUFU.RCP R0, R17 ;  /* 0x0000001100007308 */ /* 0x001e260000001000 */
[----:B--2---:R-:W-:-:S04]  /*0670*/  FMNMX R5, R5, UR7, !PT ;  /* 0x0000000705057c09 */ /* 0x004fc8000f800000 */
[----:B------:R-:W-:-:S05]  /*0680*/  FMNMX R16, R5, R16, PT ;  /* 0x0000001005107209 */ /* 0x000fca0003800000 */
[----:B------:R-:W-:Y:S01]  /*0690*/  FMUL R12, R23, R16 ;  /* 0x00000010170c7220 */ /* 0x000fe20000400000 */
[----:B0-----:R-:W-:-:S04]  /*06a0*/  FFMA R5, R0, -R17, 1 ;  /* 0x3f80000000057423 */ /* 0x001fc80000000811 */
[----:B------:R-:W-:Y:S01]  /*06b0*/  FFMA R0, R0, R5, R0 ;  /* 0x0000000500007223 */ /* 0x000fe20000000000 */
[----:B---3--:R-:W-:Y:S01]  /*06c0*/  FFMA R5, R13, UR8, R12 ;  /* 0x000000080d057c23 */ /* 0x008fe2000800000c */
[----:B------:R-:W-:-:S03]  /*06d0*/  FMUL R13, R22, R16 ;  /* 0x00000010160d7220 */ /* 0x000fc60000400000 */
[----:B------:R-:W0:Y:S01]  /*06e0*/  FCHK P0, R5, R17 ;  /* 0x0000001105007302 */ /* 0x000e220000000000 */
[----:B------:R-:W-:Y:S01]  /*06f0*/  FFMA R12, R0, R5, RZ ;  /* 0x00000005000c7223 */ /* 0x000fe200000000ff */
[----:B------:R-:W-:-:S03]  /*0700*/  FMUL R16, R16, R13 ;  /* 0x0000000d10107220 */ /* 0x000fc60000400000 */
[----:B------:R-:W-:Y:S01]  /*0710*/  FFMA R13, R12, -R17, R5 ;  /* 0x800000110c0d7223 */ /* 0x000fe20000000005 */
[----:B------:R-:W-:-:S03]  /*0720*/  FFMA R9, R9, UR9, R16 ;  /* 0x0000000909097c23 */ /* 0x000fc60008000010 */
[----:B------:R-:W-:Y:S01]  /*0730*/  FFMA R13, R0, R13, R12 ;  /* 0x0000000d000d7223 */ /* 0x000fe2000000000c */
[----:B-1----:R-:W-:Y:S01]  /*0740*/  FMUL R12, R3, -UR6 ;  /* 0x80000006030c7c20 */ /* 0x002fe20008400000 */
[----:B0-----:R-:W-:Y:S06]  /*0750*/  @!P0 BRA `(.L_x_17) ;  /* 0x0000000000188947 */ /* 0x001fec0003800000 */
[----:B------:R-:W0:Y:S01]  /*0760*/  LDCU UR6, c[0x0][0x3a4] ;  /* 0x00007480ff0677ac */ /* 0x000e220008000800 */
[----:B------:R-:W-:Y:S02]  /*0770*/  MOV R0, R5 ;  /* 0x0000000500007202 */ /* 0x000fe40000000f00 */
[----:B------:R-:W-:Y:S02]  /*0780*/  MOV R16, 0x7b0 ;  /* 0x000007b000107802 */ /* 0x000fe40000000f00 */
[----:B0-----:R-:W-:-:S07]  /*0790*/  MOV R3, UR6 ;  /* 0x0000000600037c02 */ /* 0x001fce0008000f00 */
[----:B------:R-:W-:Y:S05]  /*07a0*/  CALL.REL.NOINC `($__internal_1_$__cuda_sm3x_div_rn_noftz_f32_slowpath) ;  /* 0x0000000c009c7944 */ /* 0x000fea0003c00000 */
[----:B------:R-:W-:-:S07]  /*07b0*/  MOV R13, R0 ;  /* 0x00000000000d7202 */ /* 0x000fce0000000f00 */
.L_x_17:
[----:B------:R-:W-:Y:S05]  /*07c0*/  BSYNC.RECONVERGENT B2 ;  /* 0x0000000000027941 */ /* 0x000fea0003800200 */
.L_x_16:
        /* <DEDUP_REMOVED lines=16> */
.L_x_19:
[----:B------:R-:W-:Y:S05]  /*08d0*/  BSYNC.RECONVERGENT B2 ;  /* 0x0000000000027941 */ /* 0x000fea0003800200 */
.L_x_18:
        /* <DEDUP_REMOVED lines=8> */
.L_x_21:
[C---:B-1----:R-:W-:Y:S01]  /*0960*/  FMUL.FTZ R20, R0.reuse, R3 ;  /* 0x0000000300147220 */ /* 0x042fe20000410000 */
[----:B------:R-:W-:-:S03]  /*0970*/  FMUL.FTZ R0, R0, 0.5 ;  /* 0x3f00000000007820 */ /* 0x000fc60000410000 */
[----:B------:R-:W-:-:S04]  /*0980*/  FFMA R3, -R20, R20, R3 ;  /* 0x0000001414037223 */ /* 0x000fc80000000103 */
[----:B------:R-:W-:-:S07]  /*0990*/  FFMA R20, R3, R0, R20 ;  /* 0x0000000003147223 */ /* 0x000fce0000000014 */
.L_x_22:
[----:B------:R-:W-:Y:S05]  /*09a0*/  BSYNC.RECONVERGENT B0 ;  /* 0x0000000000007941 */ /* 0x000fea0003800200 */
.L_x_20:
        /* <DEDUP_REMOVED lines=15> */
.L_x_24:
[----:B------:R-:W-:Y:S05]  /*0aa0*/  BSYNC.RECONVERGENT B2 ;  /* 0x0000000000027941 */ /* 0x000fea0003800200 */
.L_x_23:
[----:B------:R-:W0:Y:S01]  /*0ab0*/  LDC.64 R16, c[0x0][0x3a0] ;  /* 0x0000e800ff107b82 */ /* 0x000e220000000a00 */
[----:B------:R-:W1:Y:S01]  /*0ac0*/  LDCU UR6, c[0x0][0x3ac] ;  /* 0x00007580ff0677ac */ /* 0x000e620008000800 */
[----:B------:R-:W-:Y:S01]  /*0ad0*/  BSSY.RECONVERGENT B2, `(.L_x_25) ;  /* 0x000001b000027945 */ /* 0x000fe20003800200 */
[----:B------:R-:W2:Y:S01]  /*0ae0*/  LDCU UR7, c[0x0][0x39c] ;  /* 0x00007380ff0777ac */ /* 0x000ea20008000800 */
[----:B------:R-:W3:Y:S01]  /*0af0*/  LDCU.64 UR8, c[0x0][0x390] ;  /* 0x00007200ff0877ac */ /* 0x000ee20008000a00 */
[----:B-1----:R-:W-:Y:S01]  /*0b00*/  FMUL R6, R6, UR6 ;  /* 0x0000000606067c20 */ /* 0x002fe20008400000 */
[----:B------:R-:W1:Y:S04]  /*0b10*/  LDCU UR6, c[0x0][0x38c] ;  /* 0x00007180ff0677ac */ /* 0x000e680008000800 */
[----:B--2---:R-:W-:Y:S01]  /*0b20*/  FMNMX R3, R6, UR7, !PT ;  /* 0x0000000706037c09 */ /* 0x004fe2000f800000 */
[----:B0-----:R-:W0:Y:S03]  /*0b30*/  MUFU.RCP R18, R17 ;  /* 0x0000001100127308 */ /* 0x001e260000001000 */
[----:B------:R-:W-:-:S05]  /*0b40*/  FMNMX R16, R3, R16, PT ;  /* 0x0000001003107209 */ /* 0x000fca0003800000 */
[----:B------:R-:W-:-:S04]  /*0b50*/  FMUL R13, R23, R16 ;  /* 0x00000010170d7220 */ /* 0x000fc80000400000 */
[----:B---3--:R-:W-:Y:S01]  /*0b60*/  FFMA R6, R14, UR8, R13 ;  /* 0x000000080e067c23 */ /* 0x008fe2000800000d */
[----:B------:R-:W-:-:S03]  /*0b70*/  FMUL R13, R22, R16 ;  /* 0x00000010160d7220 */ /* 0x000fc60000400000 */
[----:B------:R-:W2:Y:S01]  /*0b80*/  FCHK P0, R6, R17 ;  /* 0x0000001106007302 */ /* 0x000ea20000000000 */
[----:B0-----:R-:W-:Y:S01]  /*0b90*/  FFMA R3, R18, -R17, 1 ;  /* 0x3f80000012037423 */ /* 0x001fe20000000811 */
[----:B------:R-:W-:-:S03]  /*0ba0*/  FMUL R13, R16, R13 ;  /* 0x0000000d100d7220 */ /* 0x000fc60000400000 */
[----:B------:R-:W-:Y:S01]  /*0bb0*/  FFMA R3, R18, R3, R18 ;  /* 0x0000000312037223 */ /* 0x000fe20000000012 */
[----:B------:R-:W-:Y:S01]  /*0bc0*/  FFMA R10, R10, UR9, R13 ;  /* 0x000000090a0a7c23 */ /* 0x000fe2000800000d */
[----:B-1----:R-:W-:Y:S02]  /*0bd0*/  FMUL R13, R0, -UR6 ;  /* 0x80000006000d7c20 */ /* 0x002fe40008400000 */
[----:B------:R-:W-:-:S04]  /*0be0*/  FFMA R14, R3, R6, RZ ;  /* 0x00000006030e7223 */ /* 0x000fc800000000ff */
[----:B------:R-:W-:-:S04]  /*0bf0*/  FFMA R16, R14, -R17, R6 ;  /* 0x800000110e107223 */ /* 0x000fc80000000006 */
[----:B------:R-:W-:Y:S01]  /*0c00*/  FFMA R14, R3, R16, R14 ;  /* 0x00000010030e7223 */ /* 0x000fe2000000000e */
[----:B--2---:R-:W-:Y:S06]  /*0c10*/  @!P0 BRA `(.L_x_26) ;  /* 0x0000000000188947 */ /* 0x004fec0003800000 */
[----:B------:R-:W0:Y:S01]  /*0c20*/  LDCU UR6, c[0x0][0x3a4] ;  /* 0x00007480ff0677ac */ /* 0x000e220008000800 */
[----:B------:R-:W-:Y:S02]  /*0c30*/  MOV R0, R6 ;  /* 0x0000000600007202 */ /* 0x000fe40000000f00 */
[----:B------:R-:W-:Y:S02]  /*0c40*/  MOV R16, 0xc70 ;  /* 0x00000c7000107802 */ /* 0x000fe40000000f00 */
[----:B0-----:R-:W-:-:S07]  /*0c50*/  MOV R3, UR6 ;  /* 0x0000000600037c02 */ /* 0x001fce0008000f00 */
[----:B------:R-:W-:Y:S05]  /*0c60*/  CALL.REL.NOINC `($__internal_1_$__cuda_sm3x_div_rn_noftz_f32_slowpath) ;  /* 0x00000008006c7944 */ /* 0x000fea0003c00000 */
[----:B------:R-:W-:-:S07]  /*0c70*/  MOV R14, R0 ;  /* 0x00000000000e7202 */ /* 0x000fce0000000f00 */
.L_x_26:
[----:B------:R-:W-:Y:S05]  /*0c80*/  BSYNC.RECONVERGENT B2 ;  /* 0x0000000000027941 */ /* 0x000fea0003800200 */
.L_x_25:
        /* <DEDUP_REMOVED lines=16> */
.L_x_28:
[----:B------:R-:W-:Y:S05]  /*0d90*/  BSYNC.RECONVERGENT B2 ;  /* 0x0000000000027941 */ /* 0x000fea0003800200 */
.L_x_27:
        /* <DEDUP_REMOVED lines=8> */
.L_x_30:
[C---:B-1----:R-:W-:Y:S01]  /*0e20*/  FMUL.FTZ R20, R0.reuse, R3 ;  /* 0x0000000300147220 */ /* 0x042fe20000410000 */
[----:B------:R-:W-:-:S03]  /*0e30*/  FMUL.FTZ R0, R0, 0.5 ;  /* 0x3f00000000007820 */ /* 0x000fc60000410000 */
[----:B------:R-:W-:-:S04]  /*0e40*/  FFMA R3, -R20, R20, R3 ;  /* 0x0000001414037223 */ /* 0x000fc80000000103 */
[----:B------:R-:W-:-:S07]  /*0e50*/  FFMA R20, R3, R0, R20 ;  /* 0x0000000003147223 */ /* 0x000fce0000000014 */
.L_x_31:
[----:B------:R-:W-:Y:S05]  /*0e60*/  BSYNC.RECONVERGENT B0 ;  /* 0x0000000000007941 */ /* 0x000fea0003800200 */
.L_x_29:
        /* <DEDUP_REMOVED lines=16> */
.L_x_33:
[----:B------:R-:W-:Y:S05]  /*0f70*/  BSYNC.RECONVERGENT B2 ;  /* 0x0000000000027941 */ /* 0x000fea0003800200 */
.L_x_32:
        /* <DEDUP_REMOVED lines=29> */
.L_x_35:
[----:B------:R-:W-:Y:S05]  /*1150*/  BSYNC.RECONVERGENT B2 ;  /* 0x0000000000027941 */ /* 0x000fea0003800200 */
.L_x_34:
        /* <DEDUP_REMOVED lines=16> */
.L_x_37:
[----:B------:R-:W-:Y:S05]  /*1260*/  BSYNC.RECONVERGENT B2 ;  /* 0x0000000000027941 */ /* 0x000fea0003800200 */
.L_x_36:
        /* <DEDUP_REMOVED lines=8> */
.L_x_39:
[C---:B-1----:R-:W-:Y:S01]  /*12f0*/  FMUL.FTZ R20, R0.reuse, R3 ;  /* 0x0000000300147220 */ /* 0x042fe20000410000 */
[----:B------:R-:W-:-:S03]  /*1300*/  FMUL.FTZ R0, R0, 0.5 ;  /* 0x3f00000000007820 */ /* 0x000fc60000410000 */
[----:B------:R-:W-:-:S04]  /*1310*/  FFMA R3, -R20, R20, R3 ;  /* 0x0000001414037223 */ /* 0x000fc80000000103 */
[----:B------:R-:W-:-:S07]  /*1320*/  FFMA R20, R3, R0, R20 ;  /* 0x0000000003147223 */ /* 0x000fce0000000014 */
.L_x_40:
[----:B------:R-:W-:Y:S05]  /*1330*/  BSYNC.RECONVERGENT B0 ;  /* 0x0000000000007941 */ /* 0x000fea0003800200 */
.L_x_38:
        /* <DEDUP_REMOVED lines=15> */
.L_x_42:
[----:B------:R-:W-:Y:S05]  /*1430*/  BSYNC.RECONVERGENT B2 ;  /* 0x0000000000027941 */ /* 0x000fea0003800200 */
.L_x_41:
[----:B------:R-:W0:Y:S01]  /*1440*/  LDC.64 R16, c[0x0][0x3c0] ;  /* 0x0000f000ff107b82 */ /* 0x000e220000000a00 */
[----:B------:R-:W1:Y:S01]  /*1450*/  LDCU UR6, c[0x0][0x38c] ;  /* 0x00007180ff0677ac */ /* 0x000e620008000800 */
[----:B------:R-:W-:Y:S04]  /*1460*/  STG.E.128 desc[UR4][R26.64], R4 ;  /* 0x000000041a007986 */ /* 0x000fe8000c101d04 */
[----:B------:R-:W-:Y:S01]  /*1470*/  STG.E.128 desc[UR4][R24.64], R8 ;  /* 0x0000000818007986 */ /* 0x000fe2000c101d04 */
[----:B-1----:R-:W-:Y:S01]  /*1480*/  FMUL R15, R0, -UR6 ;  /* 0x80000006000f7c20 */ /* 0x002fe20008400000 */
[----:B0-----:R-:W-:-:S05]  /*1490*/  IMAD.WIDE R2, R2, 0x10, R16 ;  /* 0x0000001002027825 */ /* 0x001fca00078e0210 */
[----:B------:R-:W-:Y:S01]  /*14a0*/  STG.E.128 desc[UR4][R2.64], R12 ;  /* 0x0000000c02007986 */ /* 0x000fe2000c101d04 */
[----:B------:R-:W-:Y:S05]  /*14b0*/  EXIT ;  /* 0x000000000000794d */ /* 0x000fea0003800000 */
        .weak           $__internal_0_$__cuda_sm20_sqrt_rn_f32_slowpath
        .type           $__internal_0_$__cuda_sm20_sqrt_rn_f32_slowpath,@function
        .size           $__internal_0_$__cuda_sm20_sqrt_rn_f32_slowpath,($__internal_1_$__cuda_sm3x_div_rn_noftz_f32_slowpath - $__internal_0_$__cuda_sm20_sqrt_rn_f32_slowpath)
$__internal_0_$__cuda_sm20_sqrt_rn_f32_slowpath:
[----:B------:R-:W-:-:S13]  /*14c0*/  LOP3.LUT P0, RZ, R3, 0x7fffffff, RZ, 0xc0, !PT ;  /* 0x7fffffff03ff7812 */ /* 0x000fda000780c0ff */
[----:B------:R-:W-:Y:S01]  /*14d0*/  @!P0 MOV R20, R3 ;  /* 0x0000000300148202 */ /* 0x000fe20000000f00 */
[----:B------:R-:W-:Y:S06]  /*14e0*/  @!P0 BRA `(.L_x_43) ;  /* 0x0000000000408947 */ /* 0x000fec0003800000 */
[----:B------:R-:W-:-:S13]  /*14f0*/  FSETP.GEU.FTZ.AND P0, PT, R3, RZ, PT ;  /* 0x000000ff0300720b */ /* 0x000fda0003f1e000 */
[----:B------:R-:W-:Y:S01]  /*1500*/  @!P0 MOV R20, 0x7fffffff ;  /* 0x7fffffff00148802 */ /* 0x000fe20000000f00 */
[----:B------:R-:W-:Y:S06]  /*1510*/  @!P0 BRA `(.L_x_43) ;  /* 0x0000000000348947 */ /* 0x000fec0003800000 */
[----:B------:R-:W-:-:S13]  /*1520*/  FSETP.GTU.FTZ.AND P0, PT, |R3|, +INF , PT ;  /* 0x7f8000000300780b */ /* 0x000fda0003f1c200 */
[----:B------:R-:W-:Y:S01]  /*1530*/  @P0 FADD.FTZ R20, R3, 1 ;  /* 0x3f80000003140421 */ /* 0x000fe20000010000 */
[----:B------:R-:W-:Y:S06]  /*1540*/  @P0 BRA `(.L_x_43) ;  /* 0x0000000000280947 */ /* 0x000fec0003800000 */
[----:B------:R-:W-:-:S13]  /*1550*/  FSETP.NEU.FTZ.AND P0, PT, |R3|, +INF , PT ;  /* 0x7f8000000300780b */ /* 0x000fda0003f1d200 */
[----:B------:R-:W-:Y:S01]  /*1560*/  @P0 FFMA R19, R3, 1.84467440737095516160e+19, RZ ;  /* 0x5f80000003130823 */ /* 0x000fe200000000ff */
[----:B------:R-:W-:-:S03]  /*1570*/  @!P0 MOV R20, R3 ;  /* 0x0000000300148202 */ /* 0x000fc60000000f00 */
[----:B------:R-:W0:Y:S02]  /*1580*/  @P0 MUFU.RSQ R16, R19 ;  /* 0x0000001300100308 */ /* 0x000e240000001400 */
[----:B0-----:R-:W-:Y:S01]  /*1590*/  @P0 FMUL.FTZ R18, R19, R16 ;  /* 0x0000001013120220 */ /* 0x001fe20000410000 */
[----:B------:R-:W-:-:S03]  /*15a0*/  @P0 FMUL.FTZ R16, R16, 0.5 ;  /* 0x3f00000010100820 */ /* 0x000fc60000410000 */
[----:B------:R-:W-:-:S04]  /*15b0*/  @P0 FADD.FTZ R17, -R18, -RZ ;  /* 0x800000ff12110221 */ /* 0x000fc80000010100 */
[----:B------:R-:W-:-:S04]  /*15c0*/  @P0 FFMA R17, R18, R17, R19 ;  /* 0x0000001112110223 */ /* 0x000fc80000000013 */
[----:B------:R-:W-:-:S04]  /*15d0*/  @P0 FFMA R16, R17, R16, R18 ;  /* 0x0000001011100223 */ /* 0x000fc80000000012 */
[----:B------:R-:W-:-:S07]  /*15e0*/  @P0 FMUL.FTZ R20, R16, 2.3283064365386962891e-10 ;  /* 0x2f80000010140820 */ /* 0x000fce0000410000 */
.L_x_43:
[----:B------:R-:W-:Y:S01]  /*15f0*/  HFMA2 R17, -RZ, RZ, 0, 0 ;  /* 0x00000000ff117431 */ /* 0x000fe200000001ff */
[----:B------:R-:W-:-:S04]  /*1600*/  MOV R16, R0 ;  /* 0x0000000000107202 */ /* 0x000fc80000000f00 */
[----:B------:R-:W-:Y:S05]  /*1610*/  RET.REL.NODEC R16 `(adam_vectorized) ;  /* 0xffffffe810787950 */ /* 0x000fea0003c3ffff */
        .weak           $__internal_1_$__cuda_sm3x_div_rn_noftz_f32_slowpath
        .type           $__internal_1_$__cuda_sm3x_div_rn_noftz_f32_slowpath,@function
        .size           $__internal_1_$__cuda_sm3x_div_rn_noftz_f32_slowpath,(.L_x_79 - $__internal_1_$__cuda_sm3x_div_rn_noftz_f32_slowpath)
$__internal_1_$__cuda_sm3x_div_rn_noftz_f32_slowpath:
[----:B------:R-:W-:Y:S01]  /*1620*/  SHF.R.U32.HI R17, RZ, 0x17, R3 ;  /* 0x00000017ff117819 */ /* 0x000fe20000011603 */
[----:B------:R-:W-:Y:S01]  /*1630*/  BSSY.RECONVERGENT B0, `(.L_x_44) ;  /* 0x0000062000007945 */ /* 0x000fe20003800200 */
[----:B------:R-:W-:Y:S02]  /*1640*/  SHF.R.U32.HI R19, RZ, 0x17, R0 ;  /* 0x00000017ff137819 */ /* 0x000fe40000011600 */
[----:B------:R-:W-:Y:S02]  /*1650*/  LOP3.LUT R17, R17, 0xff, RZ, 0xc0, !PT ;  /* 0x000000ff11117812 */ /* 0x000fe400078ec0ff */
[----:B------:R-:W-:Y:S02]  /*1660*/  LOP3.LUT R19, R19, 0xff, RZ, 0xc0, !PT ;  /* 0x000000ff13137812 */ /* 0x000fe400078ec0ff */
[----:B------:R-:W-:Y:S02]  /*1670*/  IADD3 R18, PT, PT, R17, -0x1, RZ ;  /* 0xffffffff11127810 */ /* 0x000fe40007ffe0ff */
[----:B------:R-:W-:-:S02]  /*1680*/  IADD3 R20, PT, PT, R19, -0x1, RZ ;  /* 0xffffffff13147810 */ /* 0x000fc40007ffe0ff */
[----:B------:R-:W-:-:S04]  /*1690*/  ISETP.GT.U32.AND P0, PT, R18, 0xfd, PT ;  /* 0x000000fd1200780c */ /* 0x000fc80003f04070 */
[----:B------:R-:W-:-:S13]  /*16a0*/  ISETP.GT.U32.OR P0, PT, R20, 0xfd, P0 ;  /* 0x000000fd1400780c */ /* 0x000fda0000704470 */
[----:B------:R-:W-:Y:S01]  /*16b0*/  @!P0 MOV R21, RZ ;  /* 0x000000ff00158202 */ /* 0x000fe20000000f00 */
[----:B------:R-:W-:Y:S06]  /*16c0*/  @!P0 BRA `(.L_x_45) ;  /* 0x00000000005c8947 */ /* 0x000fec0003800000 */
[----:B------:R-:W-:Y:S02]  /*16d0*/  FSETP.GTU.FTZ.AND P0, PT, |R0|, +INF , PT ;  /* 0x7f8000000000780b */ /* 0x000fe40003f1c200 */
[----:B------:R-:W-:-:S04]  /*16e0*/  FSETP.GTU.FTZ.AND P1, PT, |R3|, +INF , PT ;  /* 0x7f8000000300780b */ /* 0x000fc80003f3c200 */
[----:B------:R-:W-:-:S13]  /*16f0*/  PLOP3.LUT P0, PT, P0, P1, PT, 0xf8, 0x8f ;  /* 0x00000000008f781c */ /* 0x000fda0000703f70 */
[----:B------:R-:W-:Y:S05]  /*1700*/  @P0 BRA `(.L_x_46) ;  /* 0x00000004004c0947 */ /* 0x000fea0003800000 */
[----:B------:R-:W-:-:S13]  /*1710*/  LOP3.LUT P0, RZ, R3, 0x7fffffff, R0, 0xc8, !PT ;  /* 0x7fffffff03ff7812 */ /* 0x000fda000780c800 */
[----:B------:R-:W-:Y:S05]  /*1720*/  @!P0 BRA `(.L_x_47) ;  /* 0x00000004003c8947 */ /* 0x000fea0003800000 */
[C---:B------:R-:W-:Y:S02]  /*1730*/  FSETP.NEU.FTZ.AND P2, PT, |R0|.reuse, +INF , PT ;  /* 0x7f8000000000780b */ /* 0x040fe40003f5d200 */
[----:B------:R-:W-:Y:S02]  /*1740*/  FSETP.NEU.FTZ.AND P1, PT, |R3|, +INF , PT ;  /* 0x7f8000000300780b */ /* 0x000fe40003f3d200 */
[----:B------:R-:W-:-:S11]  /*1750*/  FSETP.NEU.FTZ.AND P0, PT, |R0|, +INF , PT ;  /* 0x7f8000000000780b */ /* 0x000fd60003f1d200 */
[----:B------:R-:W-:Y:S05]  /*1760*/  @!P1 BRA !P2, `(.L_x_47) ;  /* 0x00000004002c9947 */ /* 0x000fea0005000000 */
[----:B------:R-:W-:-:S04]  /*1770*/  LOP3.LUT P2, RZ, R0, 0x7fffffff, RZ, 0xc0, !PT ;  /* 0x7fffffff00ff7812 */ /* 0x000fc8000784c0ff */
[----:B------:R-:W-:-:S13]  /*1780*/  PLOP3.LUT P1, PT, P1, P2, PT, 0x2f, 0xf2 ;  /* 0x0000000000f2781c */ /* 0x000fda0000f24577 */
[----:B------:R-:W-:Y:S05]  /*1790*/  @P1 BRA `(.L_x_48) ;  /* 0x0000000400181947 */ /* 0x000fea0003800000 */
[----:B------:R-:W-:-:S04]  /*17a0*/  LOP3.LUT P1, RZ, R3, 0x7fffffff, RZ, 0xc0, !PT ;  /* 0x7fffffff03ff7812 */ /* 0x000fc8000782c0ff */
[----:B------:R-:W-:-:S13]  /*17b0*/  PLOP3.LUT P0, PT, P0, P1, PT, 0x2f, 0xf2 ;  /* 0x0000000000f2781c */ /* 0x000fda0000702577 */
[----:B------:R-:W-:Y:S05]  /*17c0*/  @P0 BRA `(.L_x_49) ;  /* 0x0000000400000947 */ /* 0x000fea0003800000 */
[----:B------:R-:W-:Y:S02]  /*17d0*/  ISETP.GE.AND P0, PT, R20, RZ, PT ;  /* 0x000000ff1400720c */ /* 0x000fe40003f06270 */
[----:B------:R-:W-:-:S11]  /*17e0*/  ISETP.GE.AND P1, PT, R18, RZ, PT ;  /* 0x000000ff1200720c */ /* 0x000fd60003f26270 */
[----:B------:R-:W-:Y:S01]  /*17f0*/  @P0 MOV R21, RZ ;  /* 0x000000ff00150202 */ /* 0x000fe20000000f00 */
[----:B------:R-:W-:Y:S01]  /*1800*/  @!P0 FFMA R0, R0, 1.84467440737095516160e+19, RZ ;  /* 0x5f80000000008823 */ /* 0x000fe200000000ff */
[----:B------:R-:W-:Y:S01]  /*1810*/  @!P0 MOV R21, 0xffffffc0 ;  /* 0xffffffc000158802 */ /* 0x000fe20000000f00 */
[----:B------:R-:W-:-:S03]  /*1820*/  @!P1 FFMA R3, R3, 1.84467440737095516160e+19, RZ ;  /* 0x5f80000003039823 */ /* 0x000fc600000000ff */
[----:B------:R-:W-:-:S07]  /*1830*/  @!P1 IADD3 R21, PT, PT, R21, 0x40, RZ ;  /* 0x0000004015159810 */ /* 0x000fce0007ffe0ff */
.L_x_45:
[----:B------:R-:W-:Y:S01]  /*1840*/  LEA R18, R17, 0xc0800000, 0x17 ;  /* 0xc080000011127811 */ /* 0x000fe200078eb8ff */
[----:B------:R-:W-:Y:S01]  /*1850*/  BSSY.RECONVERGENT B1, `(.L_x_50) ;  /* 0x0000036000017945 */ /* 0x000fe20003800200 */
[----:B------:R-:W-:Y:S02]  /*1860*/  IADD3 R19, PT, PT, R19, -0x7f, RZ ;  /* 0xffffff8113137810 */ /* 0x000fe40007ffe0ff */
[----:B------:R-:W-:-:S03]  /*1870*/  IADD3 R29, PT, PT, -R18, R3, RZ ;  /* 0x00000003121d7210 */ /* 0x000fc60007ffe1ff */
[----:B------:R-:W-:Y:S01]  /*1880*/  IMAD R0, R19, -0x800000, R0 ;  /* 0xff80000013007824 */ /* 0x000fe200078e0200 */
[----:B------:R-:W0:Y:S01]  /*1890*/  MUFU.RCP R3, R29 ;  /* 0x0000001d00037308 */ /* 0x000e220000001000 */
[----:B------:R-:W-:-:S04]  /*18a0*/  FADD.FTZ R18, -R29, -RZ ;  /* 0x800000ff1d127221 */ /* 0x000fc80000010100 */
[----:B0-----:R-:W-:-:S04]  /*18b0*/  FFMA R20, R3, R18, 1 ;  /* 0x3f80000003147423 */ /* 0x001fc80000000012 */
[----:B------:R-:W-:Y:S01]  /*18c0*/  FFMA R3, R3, R20, R3 ;  /* 0x0000001403037223 */ /* 0x000fe20000000003 */
[----:B------:R-:W-:-:S03]  /*18d0*/  IADD3 R20, PT, PT, R19, 0x7f, -R17 ;  /* 0x0000007f13147810 */ /* 0x000fc60007ffe811 */
[----:B------:R-:W-:Y:S01]  /*18e0*/  FFMA R17, R0, R3, RZ ;  /* 0x0000000300117223 */ /* 0x000fe200000000ff */
[----:B------:R-:W-:-:S03]  /*18f0*/  IADD3 R21, PT, PT, R20, R21, RZ ;  /* 0x0000001514157210 */ /* 0x000fc60007ffe0ff */
[----:B------:R-:W-:-:S04]  /*1900*/  FFMA R28, R18, R17, R0 ;  /* 0x00000011121c7223 */ /* 0x000fc80000000000 */
[----:B------:R-:W-:-:S04]  /*1910*/  FFMA R17, R3, R28, R17 ;  /* 0x0000001c03117223 */ /* 0x000fc80000000011 */
[----:B------:R-:W-:-:S04]  /*1920*/  FFMA R18, R18, R17, R0 ;  /* 0x0000001112127223 */ /* 0x000fc80000000000 */
[----:B------:R-:W-:-:S05]  /*1930*/  FFMA R0, R3, R18, R17 ;  /* 0x0000001203007223 */ /* 0x000fca0000000011 */
[----:B------:R-:W-:-:S04]  /*1940*/  SHF.R.U32.HI R20, RZ, 0x17, R0 ;  /* 0x00000017ff147819 */ /* 0x000fc80000011600 */
[----:B------:R-:W-:-:S04]  /*1950*/  LOP3.LUT R20, R20, 0xff, RZ, 0xc0, !PT ;  /* 0x000000ff14147812 */ /* 0x000fc800078ec0ff */
[----:B------:R-:W-:-:S04]  /*1960*/  IADD3 R19, PT, PT, R20, R21, RZ ;  /* 0x0000001514137210 */ /* 0x000fc80007ffe0ff */
[----:B------:R-:W-:-:S04]  /*1970*/  IADD3 R20, PT, PT, R19, -0x1, RZ ;  /* 0xffffffff13147810 */ /* 0x000fc80007ffe0ff */
[----:B------:R-:W-:-:S13]  /*1980*/  ISETP.GE.U32.AND P0, PT, R20, 0xfe, PT ;  /* 0x000000fe1400780c */ /* 0x000fda0003f06070 */
[----:B------:R-:W-:Y:S05]  /*1990*/  @!P0 BRA `(.L_x_51) ;  /* 0x0000000000808947 */ /* 0x000fea0003800000 */
[----:B------:R-:W-:-:S13]  /*19a0*/  ISETP.GT.AND P0, PT, R19, 0xfe, PT ;  /* 0x000000fe1300780c */ /* 0x000fda0003f04270 */
[----:B------:R-:W-:Y:S05]  /*19b0*/  @P0 BRA `(.L_x_52) ;  /* 0x00000000006c0947 */ /* 0x000fea0003800000 */
[----:B------:R-:W-:-:S13]  /*19c0*/  ISETP.GE.AND P0, PT, R19, 0x1, PT ;  /* 0x000000011300780c */ /* 0x000fda0003f06270 */
[----:B------:R-:W-:Y:S05]  /*19d0*/  @P0 BRA `(.L_x_53) ;  /* 0x0000000000740947 */ /* 0x000fea0003800000 */
[----:B------:R-:W-:Y:S02]  /*19e0*/  ISETP.GE.AND P0, PT, R19, -0x18, PT ;  /* 0xffffffe81300780c */ /* 0x000fe40003f06270 */
[----:B------:R-:W-:-:S11]  /*19f0*/  LOP3.LUT R0, R0, 0x80000000, RZ, 0xc0, !PT ;  /* 0x8000000000007812 */ /* 0x000fd600078ec0ff */
[----:B------:R-:W-:Y:S05]  /*1a00*/  @!P0 BRA `(.L_x_53) ;  /* 0x0000000000688947 */ /* 0x000fea0003800000 */
[CCC-:B------:R-:W-:Y:S01]  /*1a10*/  FFMA.RZ R20, R3.reuse, R18.reuse, R17.reuse ;  /* 0x0000001203147223 */ /* 0x1c0fe2000000c011 */
[CCC-:B------:R-:W-:Y:S01]  /*1a20*/  FFMA.RP R21, R3.reuse, R18.reuse, R17.reuse ;  /* 0x0000001203157223 */ /* 0x1c0fe20000008011 */
[----:B------:R-:W-:Y:S01]  /*1a30*/  FFMA.RM R18, R3, R18, R17 ;  /* 0x0000001203127223 */ /* 0x000fe20000004011 */
[C---:B------:R-:W-:Y:S02]  /*1a40*/  IADD3 R3, PT, PT, R19.reuse, 0x20, RZ ;  /* 0x0000002013037810 */ /* 0x040fe40007ffe0ff */
[----:B------:R-:W-:Y:S02]  /*1a50*/  LOP3.LUT R20, R20, 0x7fffff, RZ, 0xc0, !PT ;  /* 0x007fffff14147812 */ /* 0x000fe400078ec0ff */
[C---:B------:R-:W-:Y:S02]  /*1a60*/  ISETP.NE.AND P2, PT, R19.reuse, RZ, PT ;  /* 0x000000ff1300720c */ /* 0x040fe40003f45270 */
[----:B------:R-:W-:Y:S02]  /*1a70*/  LOP3.LUT R20, R20, 0x800000, RZ, 0xfc, !PT ;  /* 0x0080000014147812 */ /* 0x000fe400078efcff */
[----:B------:R-:W-:-:S02]  /*1a80*/  ISETP.NE.AND P1, PT, R19, RZ, PT ;  /* 0x000000ff1300720c */ /* 0x000fc40003f25270 */
[----:B------:R-:W-:Y:S02]  /*1a90*/  IADD3 R19, PT, PT, -R19, RZ, RZ ;  /* 0x000000ff13137210 */ /* 0x000fe40007ffe1ff */
[----:B------:R-:W-:Y:S02]  /*1aa0*/  SHF.L.U32 R3, R20, R3, RZ ;  /* 0x0000000314037219 */ /* 0x000fe400000006ff */
[----:B------:R-:W-:Y:S02]  /*1ab0*/  FSETP.NEU.FTZ.AND P0, PT, R21, R18, PT ;  /* 0x000000121500720b */ /* 0x000fe40003f1d000 */
[----:B------:R-:W-:Y:S02]  /*1ac0*/  SEL R19, R19, RZ, P2 ;  /* 0x000000ff13137207 */ /* 0x000fe40001000000 */
[----:B------:R-:W-:Y:S02]  /*1ad0*/  ISETP.NE.AND P1, PT, R3, RZ, P1 ;  /* 0x000000ff0300720c */ /* 0x000fe40000f25270 */
[----:B------:R-:W-:-:S02]  /*1ae0*/  SHF.R.U32.HI R20, RZ, R19, R20 ;  /* 0x00000013ff147219 */ /* 0x000fc40000011614 */
[----:B------:R-:W-:Y:S02]  /*1af0*/  PLOP3.LUT P0, PT, P0, P1, PT, 0xf8, 0x8f ;  /* 0x00000000008f781c */ /* 0x000fe40000703f70 */
[----:B------:R-:W-:Y:S02]  /*1b00*/  SHF.R.U32.HI R17, RZ, 0x1, R20 ;  /* 0x00000001ff117819 */ /* 0x000fe40000011614 */
[----:B------:R-:W-:-:S04]  /*1b10*/  SEL R18, RZ, 0x1, !P0 ;  /* 0x00000001ff127807 */ /* 0x000fc80004000000 */
[----:B------:R-:W-:-:S04]  /*1b20*/  LOP3.LUT R3, R18, 0x1, R17, 0xf8, !PT ;  /* 0x0000000112037812 */ /* 0x000fc800078ef811 */
[----:B------:R-:W-:-:S04]  /*1b30*/  LOP3.LUT R20, R3, R20, RZ, 0xc0, !PT ;  /* 0x0000001403147212 */ /* 0x000fc800078ec0ff */
[----:B------:R-:W-:-:S04]  /*1b40*/  IADD3 R17, PT, PT, R17, R20, RZ ;  /* 0x0000001411117210 */ /* 0x000fc80007ffe0ff */
[----:B------:R-:W-:Y:S01]  /*1b50*/  LOP3.LUT R0, R17, R0, RZ, 0xfc, !PT ;  /* 0x0000000011007212 */ /* 0x000fe200078efcff */
[----:B------:R-:W-:Y:S06]  /*1b60*/  BRA `(.L_x_53) ;  /* 0x0000000000107947 */ /* 0x000fec0003800000 */
.L_x_52:
[----:B------:R-:W-:-:S04]  /*1b70*/  LOP3.LUT R0, R0, 0x80000000, RZ, 0xc0, !PT ;  /* 0x8000000000007812 */ /* 0x000fc800078ec0ff */
[----:B------:R-:W-:Y:S01]  /*1b80*/  LOP3.LUT R0, R0, 0x7f800000, RZ, 0xfc, !PT ;  /* 0x7f80000000007812 */ /* 0x000fe200078efcff */
[----:B------:R-:W-:Y:S06]  /*1b90*/  BRA `(.L_x_53) ;  /* 0x0000000000047947 */ /* 0x000fec0003800000 */
.L_x_51:
[----:B------:R-:W-:-:S07]  /*1ba0*/  LEA R0, R21, R0, 0x17 ;  /* 0x0000000015007211 */ /* 0x000fce00078eb8ff */
.L_x_53:
[----:B------:R-:W-:Y:S05]  /*1bb0*/  BSYNC.RECONVERGENT B1 ;  /* 0x0000000000017941 */ /* 0x000fea0003800200 */
.L_x_50:
[----:B------:R-:W-:Y:S05]  /*1bc0*/  BRA `(.L_x_54) ;  /* 0x0000000000207947 */ /* 0x000fea0003800000 */
.L_x_49:
[----:B------:R-:W-:-:S04]  /*1bd0*/  LOP3.LUT R0, R3, 0x80000000, R0, 0x48, !PT ;  /* 0x8000000003007812 */ /* 0x000fc800078e4800 */
[----:B------:R-:W-:Y:S01]  /*1be0*/  LOP3.LUT R0, R0, 0x7f800000, RZ, 0xfc, !PT ;  /* 0x7f80000000007812 */ /* 0x000fe200078efcff */
[----:B------:R-:W-:Y:S06]  /*1bf0*/  BRA `(.L_x_54) ;  /* 0x0000000000147947 */ /* 0x000fec0003800000 */
.L_x_48:
[----:B------:R-:W-:Y:S01]  /*1c00*/  LOP3.LUT R0, R3, 0x80000000, R0, 0x48, !PT ;  /* 0x8000000003007812 */ /* 0x000fe200078e4800 */
[----:B------:R-:W-:Y:S06]  /*1c10*/  BRA `(.L_x_54) ;  /* 0x00000000000c7947 */ /* 0x000fec0003800000 */
.L_x_47:
[----:B------:R-:W0:Y:S01]  /*1c20*/  MUFU.RSQ R0, -QNAN ;  /* 0xffc0000000007908 */ /* 0x000e220000001400 */
[----:B------:R-:W-:Y:S05]  /*1c30*/  BRA `(.L_x_54) ;  /* 0x0000000000047947 */ /* 0x000fea0003800000 */
.L_x_46:
[----:B------:R-:W-:-:S07]  /*1c40*/  FADD.FTZ R0, R0, R3 ;  /* 0x0000000300007221 */ /* 0x000fce0000010000 */
.L_x_54:
[----:B------:R-:W-:Y:S05]  /*1c50*/  BSYNC.RECONVERGENT B0 ;  /* 0x0000000000007941 */ /* 0x000fea0003800200 */
.L_x_44:
[----:B------:R-:W-:-:S04]  /*1c60*/  HFMA2 R17, -RZ, RZ, 0, 0 ;  /* 0x00000000ff117431 */ /* 0x000fc800000001ff */
[----:B0-----:R-:W-:Y:S05]  /*1c70*/  RET.REL.NODEC R16 `(adam_vectorized) ;  /* 0xffffffe010e07950 */ /* 0x001fea0003c3ffff */
.L_x_55:
        /* <DEDUP_REMOVED lines=16> */
.L_x_79:


//--------------------- .text.adam                --------------------------
	.section	.text.adam,"ax",@progbits
	.align	128
        .global         adam
        .type           adam,@function
        .size           adam,(.L_x_81 - adam)
        .other          adam,@"STO_CUDA_ENTRY STV_DEFAULT"
adam:
.text.adam:
        /* <DEDUP_REMOVED lines=16> */
[----:B-1----:R-:W2:Y:S01]  /*0100*/  LDG.E R10, desc[UR4][R10.64] ;  /* 0x000000040a0a7981 */ /* 0x002ea2000c1e1900 */
[----:B---3--:R-:W-:-:S06]  /*0110*/  IMAD.WIDE R6, R4, 0x4, R6 ;  /* 0x0000000404067825 */ /* 0x008fcc00078e0206 */
[----:B------:R-:W1:Y:S01]  /*0120*/  LDC.64 R12, c[0x0][0x3b8] ;  /* 0x0000ee00ff0c7b82 */ /* 0x000e620000000a00 */
[----:B------:R-:W3:Y:S01]  /*0130*/  LDG.E R15, desc[UR4][R6.64] ;  /* 0x00000004060f7981 */ /* 0x000ee2000c1e1900 */
[----:B--2---:R-:W-:Y:S01]  /*0140*/  FMUL R0, R10, UR6 ;  /* 0x000000060a007c20 */ /* 0x004fe20008400000 */
[----:B-1----:R-:W-:-:S04]  /*0150*/  IMAD.WIDE R10, R4, 0x4, R12 ;  /* 0x00000004040a7825 */ /* 0x002fc800078e020c */
[----:B----4-:R-:W-:-:S04]  /*0160*/  FMNMX R5, R0, UR7, !PT ;  /* 0x0000000700057c09 */ /* 0x010fc8000f800000 */
[----:B-----5:R-:W-:Y:S01]  /*0170*/  FMNMX R2, R5, R2, PT ;  /* 0x0000000205027209 */ /* 0x020fe20003800000 */
[----:B0-----:R-:W-:-:S04]  /*0180*/  FADD R5, -R8, 1 ;  /* 0x3f80000008057421 */ /* 0x001fc80000000100 */
[----:B------:R-:W-:-:S04]  /*0190*/  FMUL R0, R2, R5 ;  /* 0x0000000502007220 */ /* 0x000fc80000400000 */
[----:B---3--:R-:W-:-:S05]  /*01a0*/  FFMA R15, R15, R8, R0 ;  /* 0x000000080f0f7223 */ /* 0x008fca0000000000 */
[----:B------:R0:W-:Y:S04]  /*01b0*/  STG.E desc[UR4][R6.64], R15 ;  /* 0x0000000f06007986 */ /* 0x0001e8000c101904 */
[----:B------:R-:W2:Y:S01]  /*01c0*/  LDG.E R0, desc[UR4][R10.64] ;  /* 0x000000040a007981 */ /* 0x000ea2000c1e1900 */
[----:B------:R-:W-:-:S04]  /*01d0*/  FADD R5, -R9, 1 ;  /* 0x3f80000009057421 */ /* 0x000fc80000000100 */
[----:B------:R-:W-:-:S04]  /*01e0*/  FMUL R5, R2, R5 ;  /* 0x0000000502057220 */ /* 0x000fc80000400000 */
[----:B------:R-:W-:Y:S01]  /*01f0*/  FMUL R5, R2, R5 ;  /* 0x0000000502057220 */ /* 0x000fe20000400000 */
[----:B------:R-:W1:Y:S03]  /*0200*/  MUFU.RCP R8, R3 ;  /* 0x0000000300087308 */ /* 0x000e660000001000 */
[----:B--2---:R-:W-:-:S05]  /*0210*/  FFMA R0, R0, R9, R5 ;  /* 0x0000000900007223 */ /* 0x004fca0000000005 */
[----:B------:R0:W-:Y:S04]  /*0220*/  STG.E desc[UR4][R10.64], R0 ;  /* 0x000000000a007986 */ /* 0x0001e8000c101904 */
[----:B------:R-:W2:Y:S01]  /*0230*/  LDG.E R2, desc[UR4][R6.64] ;  /* 0x0000000406027981 */ /* 0x000ea2000c1e1900 */
[C---:B-1----:R-:W-:Y:S01]  /*0240*/  FFMA R5, R8.reuse, -R3, 1 ;  /* 0x3f80000008057423 */ /* 0x042fe20000000803 */
[----:B------:R-:W-:Y:S03]  /*0250*/  BSSY.RECONVERGENT B0, `(.L_x_56) ;  /* 0x000000c000007945 */ /* 0x000fe60003800200 */
[----:B------:R-:W-:Y:S01]  /*0260*/  FFMA R5, R8, R5, R8 ;  /* 0x0000000508057223 */ /* 0x000fe20000000008 */
[----:B--2---:R-:W1:Y:S03]  /*0270*/  FCHK P0, R2, R3 ;  /* 0x0000000302007302 */ /* 0x004e660000000000 */
[----:B------:R-:W-:-:S04]  /*0280*/  FFMA R8, R2, R5, RZ ;  /* 0x0000000502087223 */ /* 0x000fc800000000ff */
[----:B------:R-:W-:-:S04]  /*0290*/  FFMA R9, R8, -R3, R2 ;  /* 0x8000000308097223 */ /* 0x000fc80000000002 */
[----:B------:R-:W-:Y:S01]  /*02a0*/  FFMA R5, R5, R9, R8 ;  /* 0x0000000905057223 */ /* 0x000fe20000000008 */
[----:B01----:R-:W-:Y:S06]  /*02b0*/  @!P0 BRA `(.L_x_57) ;  /* 0x0000000000148947 */ /* 0x003fec0003800000 */
[----:B------:R-:W0:Y:S01]  /*02c0*/  LDCU UR6, c[0x0][0x3a4] ;  /* 0x00007480ff0677ac */ /* 0x000e220008000800 */
[----:B------:R-:W-:Y:S01]  /*02d0*/  MOV R6, 0x300 ;  /* 0x0000030000067802 */ /* 0x000fe20000000f00 */
[----:B0-----:R-:W-:-:S07]  /*02e0*/  IMAD.U32 R3, RZ, RZ, UR6 ;  /* 0x00000006ff037e24 */ /* 0x001fce000f8e00ff */
[----:B------:R-:W-:Y:S05]  /*02f0*/  CALL.REL.NOINC `($__internal_3_$__cuda_sm3x_div_rn_noftz_f32_slowpath) ;  /* 0x0000000400387944 */ /* 0x000fea0003c00000 */
[----:B------:R-:W-:-:S07]  /*0300*/  IMAD.MOV.U32 R5, RZ, RZ, R2 ;  /* 0x000000ffff057224 */ /* 0x000fce00078e0002 */
.L_x_57:
[----:B------:R-:W-:Y:S05]  /*0310*/  BSYNC.RECONVERGENT B0 ;  /* 0x0000000000007941 */ /* 0x000fea0003800200 */
.L_x_56:
        /* <DEDUP_REMOVED lines=12> */
[----:B------:R-:W-:Y:S01]  /*03e0*/  MOV R6, 0x410 ;  /* 0x0000041000067802 */ /* 0x000fe20000000f00 */
[----:B0-----:R-:W-:-:S07]  /*03f0*/  IMAD.U32 R3, RZ, RZ, UR6 ;  /* 0x00000006ff037e24 */ /* 0x001fce000f8e00ff */
[----:B------:R-:W-:Y:S05]  /*0400*/  CALL.REL.NOINC `($__internal_3_$__cuda_sm3x_div_rn_noftz_f32_slowpath) ;  /* 0x0000000000f47944 */ /* 0x000fea0003c00000 */
.L_x_59:
[----:B------:R-:W-:Y:S05]  /*0410*/  BSYNC.RECONVERGENT B0 ;  /* 0x0000000000007941 */ /* 0x000fea0003800200 */
.L_x_58:
[----:B------:R-:W-:Y:S01]  /*0420*/  IADD3 R0, PT, PT, R2, -0xd000000, RZ ;  /* 0xf300000002007810 */ /* 0x000fe20007ffe0ff */
[----:B------:R0:W1:Y:S01]  /*0430*/  MUFU.RSQ R7, R2 ;  /* 0x0000000200077308 */ /* 0x0000620000001400 */
[----:B------:R-:W-:Y:S02]  /*0440*/  BSSY.RECONVERGENT B0, `(.L_x_60) ;  /* 0x000000b000007945 */ /* 0x000fe40003800200 */
[----:B------:R-:W-:-:S13]  /*0450*/  ISETP.GT.U32.AND P0, PT, R0, 0x727fffff, PT ;  /* 0x727fffff0000780c */ /* 0x000fda0003f04070 */
[----:B0-----:R-:W-:Y:S05]  /*0460*/  @!P0 BRA `(.L_x_61) ;  /* 0x0000000000108947 */ /* 0x001fea0003800000 */
[----:B------:R-:W-:Y:S01]  /*0470*/  IMAD.MOV.U32 R0, RZ, RZ, R2 ;  /* 0x000000ffff007224 */ /* 0x000fe200078e0002 */
[----:B------:R-:W-:-:S07]  /*0480*/  MOV R9, 0x4a0 ;  /* 0x000004a000097802 */ /* 0x000fce0000000f00 */
[----:B-1----:R-:W-:Y:S05]  /*0490*/  CALL.REL.NOINC `($__internal_2_$__cuda_sm20_sqrt_rn_f32_slowpath) ;  /* 0x0000000000747944 */ /* 0x002fea0003c00000 */
[----:B------:R-:W-:Y:S05]  /*04a0*/  BRA `(.L_x_62) ;  /* 0x0000000000107947 */ /* 0x000fea0003800000 */
.L_x_61:
[C---:B-1----:R-:W-:Y:S01]  /*04b0*/  FMUL.FTZ R3, R7.reuse, R2 ;  /* 0x0000000207037220 */ /* 0x042fe20000410000 */
[----:B------:R-:W-:-:S03]  /*04c0*/  FMUL.FTZ R6, R7, 0.5 ;  /* 0x3f00000007067820 */ /* 0x000fc60000410000 */
[----:B------:R-:W-:-:S04]  /*04d0*/  FFMA R0, -R3, R3, R2 ;  /* 0x0000000303007223 */ /* 0x000fc80000000102 */
[----:B------:R-:W-:-:S07]  /*04e0*/  FFMA R0, R0, R6, R3 ;  /* 0x0000000600007223 */ /* 0x000fce0000000003 */
.L_x_62:
[----:B------:R-:W-:Y:S05]  /*04f0*/  BSYNC.RECONVERGENT B0 ;  /* 0x0000000000007941 */ /* 0x000fea0003800200 */
.L_x_60:
        /* <DEDUP_REMOVED lines=11> */
[----:B------:R-:W-:Y:S01]  /*05b0*/  IMAD.MOV.U32 R3, RZ, RZ, R6 ;  /* 0x000000ffff037224 */ /* 0x000fe200078e0006 */
[----:B------:R-:W-:Y:S02]  /*05c0*/  MOV R2, R5 ;  /* 0x0000000500027202 */ /* 0x000fe40000000f00 */
[----:B------:R-:W-:-:S07]  /*05d0*/  MOV R6, 0x5f0 ;  /* 0x000005f000067802 */ /* 0x000fce0000000f00 */
[----:B------:R-:W-:Y:S05]  /*05e0*/  CALL.REL.NOINC `($__internal_3_$__cuda_sm3x_div_rn_noftz_f32_slowpath) ;  /* 0x00000000007c7944 */ /* 0x000fea0003c00000 */
[----:B------:R-:W-:-:S07]  /*05f0*/  MOV R0, R2 ;  /* 0x0000000200007202 */ /* 0x000fce0000000f00 */
.L_x_64:
[----:B------:R-:W-:Y:S05]  /*0600*/  BSYNC.RECONVERGENT B0 ;  /* 0x0000000000007941 */ /* 0x000fea0003800200 */
.L_x_63:
[----:B------:R-:W0:Y:S01]  /*0610*/  LDC.64 R2, c[0x0][0x3c0] ;  /* 0x0000f000ff027b82 */ /* 0x000e220000000a00 */
[----:B------:R-:W1:Y:S01]  /*0620*/  LDCU UR6, c[0x0][0x38c] ;  /* 0x00007180ff0677ac */ /* 0x000e620008000800 */
[----:B0-----:R-:W-:-:S04]  /*0630*/  IMAD.WIDE R4, R4, 0x4, R2 ;  /* 0x0000000404047825 */ /* 0x001fc800078e0202 */
[----:B-1----:R-:W-:-:S05]  /*0640*/  FMUL R3, R0, -UR6 ;  /* 0x8000000600037c20 */ /* 0x002fca0008400000 */
[----:B------:R-:W-:Y:S01]  /*0650*/  STG.E desc[UR4][R4.64], R3 ;  /* 0x0000000304007986 */ /* 0x000fe2000c101904 */
[----:B------:R-:W-:Y:S05]  /*0660*/  EXIT ;  /* 0x000000000000794d */ /* 0x000fea0003800000 */
        .weak           $__internal_2_$__cuda_sm20_sqrt_rn_f32_slowpath
        .type           $__internal_2_$__cuda_sm20_sqrt_rn_f32_slowpath,@function
        .size           $__internal_2_$__cuda_sm20_sqrt_rn_f32_slowpath,($__internal_3_$__cuda_sm3x_div_rn_noftz_f32_slowpath - $__internal_2_$__cuda_sm20_sqrt_rn_f32_slowpath)
$__internal_2_$__cuda_sm20_sqrt_rn_f32_slowpath:
[----:B------:R-:W-:-:S13]  /*0670*/  LOP3.LUT P0, RZ, R0, 0x7fffffff, RZ, 0xc0, !PT ;  /* 0x7fffffff00ff7812 */ /* 0x000fda000780c0ff */
[----:B------:R-:W-:Y:S01]  /*0680*/  @!P0 IMAD.MOV.U32 R2, RZ, RZ, R0 ;  /* 0x000000ffff028224 */ /* 0x000fe200078e0000 */
        /* <DEDUP_REMOVED lines=8> */
[----:B------:R-:W-:-:S04]  /*0710*/  @P0 FFMA R3, R0, 1.84467440737095516160e+19, RZ ;  /* 0x5f80000000030823 */ /* 0x000fc800000000ff */
[----:B------:R-:W0:Y:S02]  /*0720*/  @P0 MUFU.RSQ R2, R3 ;  /* 0x0000000300020308 */ /* 0x000e240000001400 */
[----:B0-----:R-:W-:Y:S01]  /*0730*/  @P0 FMUL.FTZ R6, R3, R2 ;  /* 0x0000000203060220 */ /* 0x001fe20000410000 */
[----:B------:R-:W-:Y:S01]  /*0740*/  @P0 FMUL.FTZ R8, R2, 0.5 ;  /* 0x3f00000002080820 */ /* 0x000fe20000410000 */
[----:B------:R-:W-:Y:S02]  /*0750*/  @!P0 IMAD.MOV.U32 R2, RZ, RZ, R0 ;  /* 0x000000ffff028224 */ /* 0x000fe400078e0000 */
[----:B------:R-:W-:-:S04]  /*0760*/  @P0 FADD.FTZ R7, -R6, -RZ ;  /* 0x800000ff06070221 */ /* 0x000fc80000010100 */
[----:B------:R-:W-:-:S04]  /*0770*/  @P0 FFMA R7, R6, R7, R3 ;  /* 0x0000000706070223 */ /* 0x000fc80000000003 */
[----:B------:R-:W-:-:S04]  /*0780*/  @P0 FFMA R7, R7, R8, R6 ;  /* 0x0000000807070223 */ /* 0x000fc80000000006 */
[----:B------:R-:W-:-:S07]  /*0790*/  @P0 FMUL.FTZ R2, R7, 2.3283064365386962891e-10 ;  /* 0x2f80000007020820 */ /* 0x000fce0000410000 */
.L_x_65:
[----:B------:R-:W-:Y:S01]  /*07a0*/  HFMA2 R3, -RZ, RZ, 0, 0 ;  /* 0x00000000ff037431 */ /* 0x000fe200000001ff */
[----:B------:R-:W-:Y:S01]  /*07b0*/  MOV R0, R2 ;  /* 0x0000000200007202 */ /* 0x000fe20000000f00 */
[----:B------:R-:W-:-:S04]  /*07c0*/  IMAD.MOV.U32 R2, RZ, RZ, R9 ;  /* 0x000000ffff027224 */ /* 0x000fc800078e0009 */
[----:B------:R-:W-:Y:S05]  /*07d0*/  RET.REL.NODEC R2 `(adam) ;  /* 0xfffffff802087950 */ /* 0x000fea0003c3ffff */
        .weak           $__internal_3_$__cuda_sm3x_div_rn_noftz_f32_slowpath
        .type           $__internal_3_$__cuda_sm3x_div_rn_noftz_f32_slowpath,@function
        .size           $__internal_3_$__cuda_sm3x_div_rn_noftz_f32_slowpath,(.L_x_81 - $__internal_3_$__cuda_sm3x_div_rn_noftz_f32_slowpath)
$__internal_3_$__cuda_sm3x_div_rn_noftz_f32_slowpath:
[----:B------:R-:W-:Y:S01]  /*07e0*/  SHF.R.U32.HI R8, RZ, 0x17, R3 ;  /* 0x00000017ff087819 */ /* 0x000fe20000011603 */
[----:B------:R-:W-:Y:S01]  /*07f0*/  BSSY.RECONVERGENT B1, `(.L_x_66) ;  /* 0x0000062000017945 */ /* 0x000fe20003800200 */
[----:B------:R-:W-:Y:S02]  /*0800*/  SHF.R.U32.HI R7, RZ, 0x17, R2 ;  /* 0x00000017ff077819 */ /* 0x000fe40000011602 */
[----:B------:R-:W-:Y:S02]  /*0810*/  LOP3.LUT R12, R8, 0xff, RZ, 0xc0, !PT ;  /* 0x000000ff080c7812 */ /* 0x000fe400078ec0ff */
[----:B------:R-:W-:-:S03]  /*0820*/  LOP3.LUT R10, R7, 0xff, RZ, 0xc0, !PT ;  /* 0x000000ff070a7812 */ /* 0x000fc600078ec0ff */
[----:B------:R-:W-:Y:S01]  /*0830*/  VIADD R9, R12, 0xffffffff ;  /* 0xffffffff0c097836 */ /* 0x000fe20000000000 */
[----:B------:R-:W-:-:S04]  /*0840*/  IADD3 R8, PT, PT, R10, -0x1, RZ ;  /* 0xffffffff0a087810 */ /* 0x000fc80007ffe0ff */
[----:B------:R-:W-:-:S04]  /*0850*/  ISETP.GT.U32.AND P0, PT, R9, 0xfd, PT ;  /* 0x000000fd0900780c */ /* 0x000fc80003f04070 */
[----:B------:R-:W-:-:S13]  /*0860*/  ISETP.GT.U32.OR P0, PT, R8, 0xfd, P0 ;  /* 0x000000fd0800780c */ /* 0x000fda0000704470 */
[----:B------:R-:W-:Y:S01]  /*0870*/  @!P0 IMAD.MOV.U32 R7, RZ, RZ, RZ ;  /* 0x000000ffff078224 */ /* 0x000fe200078e00ff */
        /* <DEDUP_REMOVED lines=20> */
[----:B------:R-:W-:Y:S02]  /*09c0*/  @!P0 IMAD.MOV.U32 R7, RZ, RZ, -0x40 ;  /* 0xffffffc0ff078424 */ /* 0x000fe400078e00ff */
[----:B------:R-:W-:Y:S01]  /*09d0*/  @!P0 FFMA R2, R2, 1.84467440737095516160e+19, RZ ;  /* 0x5f80000002028823 */ /* 0x000fe200000000ff */
[----:B------:R-:W-:Y:S02]  /*09e0*/  @!P1 FFMA R3, R3, 1.84467440737095516160e+19, RZ ;  /* 0x5f80000003039823 */ /* 0x000fe400000000ff */
[----:B------:R-:W-:-:S07]  /*09f0*/  @!P1 IADD3 R7, PT, PT, R7, 0x40, RZ ;  /* 0x0000004007079810 */ /* 0x000fce0007ffe0ff */
.L_x_67:
[----:B------:R-:W-:Y:S01]  /*0a00*/  LEA R8, R12, 0xc0800000, 0x17 ;  /* 0xc08000000c087811 */ /* 0x000fe200078eb8ff */
[----:B------:R-:W-:Y:S04]  /*0a10*/  BSSY.RECONVERGENT B2, `(.L_x_72) ;  /* 0x0000036000027945 */ /* 0x000fe80003800200 */
[----:B------:R-:W-:Y:S01]  /*0a20*/  IMAD.IADD R8, R3, 0x1, -R8 ;  /* 0x0000000103087824 */ /* 0x000fe200078e0a08 */
[----:B------:R-:W-:-:S03]  /*0a30*/  IADD3 R3, PT, PT, R10, -0x7f, RZ ;  /* 0xffffff810a037810 */ /* 0x000fc60007ffe0ff */
[----:B------:R0:W1:Y:S01]  /*0a40*/  MUFU.RCP R9, R8 ;  /* 0x0000000800097308 */ /* 0x0000620000001000 */
[----:B------:R-:W-:Y:S01]  /*0a50*/  FADD.FTZ R11, -R8, -RZ ;  /* 0x800000ff080b7221 */ /* 0x000fe20000010100 */
[C---:B------:R-:W-:Y:S01]  /*0a60*/  IMAD R2, R3.reuse, -0x800000, R2 ;  /* 0xff80000003027824 */ /* 0x040fe200078e0202 */
[----:B0-----:R-:W-:-:S05]  /*0a70*/  IADD3 R8, PT, PT, R3, 0x7f, -R12 ;  /* 0x0000007f03087810 */ /* 0x001fca0007ffe80c */
[----:B------:R-:W-:Y:S02]  /*0a80*/  IMAD.IADD R8, R8, 0x1, R7 ;  /* 0x0000000108087824 */ /* 0x000fe400078e0207 */
[----:B-1----:R-:W-:-:S04]  /*0a90*/  FFMA R10, R9, R11, 1 ;  /* 0x3f800000090a7423 */ /* 0x002fc8000000000b */
[----:B------:R-:W-:-:S04]  /*0aa0*/  FFMA R14, R9, R10, R9 ;  /* 0x0000000a090e7223 */ /* 0x000fc80000000009 */
[----:B------:R-:W-:-:S04]  /*0ab0*/  FFMA R9, R2, R14, RZ ;  /* 0x0000000e02097223 */ /* 0x000fc800000000ff */
[----:B------:R-:W-:-:S04]  /*0ac0*/  FFMA R10, R11, R9, R2 ;  /* 0x000000090b0a7223 */ /* 0x000fc80000000002 */
[----:B------:R-:W-:-:S04]  /*0ad0*/  FFMA R9, R14, R10, R9 ;  /* 0x0000000a0e097223 */ /* 0x000fc80000000009 */
[----:B------:R-:W-:-:S04]  /*0ae0*/  FFMA R10, R11, R9, R2 ;  /* 0x000000090b0a7223 */ /* 0x000fc80000000002 */
[----:B------:R-:W-:-:S05]  /*0af0*/  FFMA R2, R14, R10, R9 ;  /* 0x0000000a0e027223 */ /* 0x000fca0000000009 */
[----:B------:R-:W-:-:S04]  /*0b00*/  SHF.R.U32.HI R3, RZ, 0x17, R2 ;  /* 0x00000017ff037819 */ /* 0x000fc80000011602 */
[----:B------:R-:W-:-:S04]  /*0b10*/  LOP3.LUT R3, R3, 0xff, RZ, 0xc0, !PT ;  /* 0x000000ff03037812 */ /* 0x000fc800078ec0ff */
[----:B------:R-:W-:-:S05]  /*0b20*/  IADD3 R11, PT, PT, R3, R8, RZ ;  /* 0x00000008030b7210 */ /* 0x000fca0007ffe0ff */
[----:B------:R-:W-:-:S05]  /*0b30*/  VIADD R3, R11, 0xffffffff ;  /* 0xffffffff0b037836 */ /* 0x000fca0000000000 */
        /* <DEDUP_REMOVED lines=10> */
[CCC-:B------:R-:W-:Y:S01]  /*0be0*/  FFMA.RM R8, R14.reuse, R10.reuse, R9.reuse ;  /* 0x0000000a0e087223 */ /* 0x1c0fe20000004009 */
[C---:B------:R-:W-:Y:S02]  /*0bf0*/  ISETP.NE.AND P2, PT, R11.reuse, RZ, PT ;  /* 0x000000ff0b00720c */ /* 0x040fe40003f45270 */
[----:B------:R-:W-:Y:S02]  /*0c00*/  ISETP.NE.AND P1, PT, R11, RZ, PT ;  /* 0x000000ff0b00720c */ /* 0x000fe40003f25270 */
[----:B------:R-:W-:Y:S01]  /*0c10*/  LOP3.LUT R7, R3, 0x7fffff, RZ, 0xc0, !PT ;  /* 0x007fffff03077812 */ /* 0x000fe200078ec0ff */
[----:B------:R-:W-:Y:S01]  /*0c20*/  FFMA.RP R3, R14, R10, R9 ;  /* 0x0000000a0e037223 */ /* 0x000fe20000008009 */
[----:B------:R-:W-:Y:S01]  /*0c30*/  IADD3 R10, PT, PT, R11, 0x20, RZ ;  /* 0x000000200b0a7810 */ /* 0x000fe20007ffe0ff */
[----:B------:R-:W-:Y:S01]  /*0c40*/  IMAD.MOV R9, RZ, RZ, -R11 ;  /* 0x000000ffff097224 */ /* 0x000fe200078e0a0b */
[----:B------:R-:W-:-:S02]  /*0c50*/  LOP3.LUT R7, R7, 0x800000, RZ, 0xfc, !PT ;  /* 0x0080000007077812 */ /* 0x000fc400078efcff */
[----:B------:R-:W-:Y:S02]  /*0c60*/  FSETP.NEU.FTZ.AND P0, PT, R3, R8, PT ;  /* 0x000000080300720b */ /* 0x000fe40003f1d000 */
[----:B------:R-:W-:Y:S02]  /*0c70*/  SHF.L.U32 R10, R7, R10, RZ ;  /* 0x0000000a070a7219 */ /* 0x000fe400000006ff */
[----:B------:R-:W-:Y:S02]  /*0c80*/  SEL R8, R9, RZ, P2 ;  /* 0x000000ff09087207 */ /* 0x000fe40001000000 */
[----:B------:R-:W-:Y:S02]  /*0c90*/  ISETP.NE.AND P1, PT, R10, RZ, P1 ;  /* 0x000000ff0a00720c */ /* 0x000fe40000f25270 */
[----:B------:R-:W-:Y:S02]  /*0ca0*/  SHF.R.U32.HI R8, RZ, R8, R7 ;  /* 0x00000008ff087219 */ /* 0x000fe40000011607 */
[----:B------:R-:W-:-:S02]  /*0cb0*/  PLOP3.LUT P0, PT, P0, P1, PT, 0xf8, 0x8f ;  /* 0x00000000008f781c */ /* 0x000fc40000703f70 */
[----:B------:R-:W-:Y:S02]  /*0cc0*/  SHF.R.U32.HI R10, RZ, 0x1, R8 ;  /* 0x00000001ff0a7819 */ /* 0x000fe40000011608 */
[----:B------:R-:W-:-:S04]  /*0cd0*/  SEL R3, RZ, 0x1, !P0 ;  /* 0x00000001ff037807 */ /* 0x000fc80004000000 */
[----:B------:R-:W-:-:S04]  /*0ce0*/  LOP3.LUT R3, R3, 0x1, R10, 0xf8, !PT ;  /* 0x0000000103037812 */ /* 0x000fc800078ef80a */
[----:B------:R-:W-:-:S04]  /*0cf0*/  LOP3.LUT R3, R3, R8, RZ, 0xc0, !PT ;  /* 0x0000000803037212 */ /* 0x000fc800078ec0ff */
[----:B------:R-:W-:-:S04]  /*0d00*/  IADD3 R3, PT, PT, R10, R3, RZ ;  /* 0x000000030a037210 */ /* 0x000fc80007ffe0ff */
[----:B------:R-:W-:Y:S01]  /*0d10*/  LOP3.LUT R2, R3, R2, RZ, 0xfc, !PT ;  /* 0x0000000203027212 */ /* 0x000fe200078efcff */
[----:B------:R-:W-:Y:S06]  /*0d20*/  BRA `(.L_x_75) ;  /* 0x0000000000107947 */ /* 0x000fec0003800000 */
.L_x_74:
[----:B------:R-:W-:-:S04]  /*0d30*/  LOP3.LUT R2, R2, 0x80000000, RZ, 0xc0, !PT ;  /* 0x8000000002027812 */ /* 0x000fc800078ec0ff */
[----:B------:R-:W-:Y:S01]  /*0d40*/  LOP3.LUT R2, R2, 0x7f800000, RZ, 0xfc, !PT ;  /* 0x7f80000002027812 */ /* 0x000fe200078efcff */
[----:B------:R-:W-:Y:S06]  /*0d50*/  BRA `(.L_x_75) ;  /* 0x0000000000047947 */ /* 0x000fec0003800000 */
.L_x_73:
[----:B------:R-:W-:-:S07]  /*0d60*/  IMAD R2, R8, 0x800000, R2 ;  /* 0x0080000008027824 */ /* 0x000fce00078e0202 */
.L_x_75:
[----:B------:R-:W-:Y:S05]  /*0d70*/  BSYNC.RECONVERGENT B2 ;  /* 0x0000000000027941 */ /* 0x000fea0003800200 */
.L_x_72:
[----:B------:R-:W-:Y:S05]  /*0d80*/  BRA `(.L_x_76) ;  /* 0x0000000000207947 */ /* 0x000fea0003800000 */
.L_x_71:
[----:B------:R-:W-:-:S04]  /*0d90*/  LOP3.LUT R2, R3, 0x80000000, R2, 0x48, !PT ;  /* 0x8000000003027812 */ /* 0x000fc800078e4802 */
[----:B------:R-:W-:Y:S01]  /*0da0*/  LOP3.LUT R2, R2, 0x7f800000, RZ, 0xfc, !PT ;  /* 0x7f80000002027812 */ /* 0x000fe200078efcff */
[----:B------:R-:W-:Y:S06]  /*0db0*/  BRA `(.L_x_76) ;  /* 0x0000000000147947 */ /* 0x000fec0003800000 */
.L_x_70:
[----:B------:R-:W-:Y:S01]  /*0dc0*/  LOP3.LUT R2, R3, 0x80000000, R2, 0x48, !PT ;  /* 0x8000000003027812 */ /* 0x000fe200078e4802 */
[----:B------:R-:W-:Y:S06]  /*0dd0*/  BRA `(.L_x_76) ;  /* 0x00000000000c7947 */ /* 0x000fec0003800000 */
.L_x_69:
[----:B------:R-:W0:Y:S01]  /*0de0*/  MUFU.RSQ R2, -QNAN ;  /* 0xffc0000000027908 */ /* 0x000e220000001400 */
[----:B------:R-:W-:Y:S05]  /*0df0*/  BRA `(.L_x_76) ;  /* 0x0000000000047947 */ /* 0x000fea0003800000 */
.L_x_68:
[----:B------:R-:W-:-:S07]  /*0e00*/  FADD.FTZ R2, R2, R3 ;  /* 0x0000000302027221 */ /* 0x000fce0000010000 */
.L_x_76:
[----:B------:R-:W-:Y:S05]  /*0e10*/  BSYNC.RECONVERGENT B1 ;  /* 0x0000000000017941 */ /* 0x000fea0003800200 */
.L_x_66:
[----:B------:R-:W-:-:S04]  /*0e20*/  HFMA2 R7, -RZ, RZ, 0, 0 ;  /* 0x00000000ff077431 */ /* 0x000fc800000001ff */
[----:B0-----:R-:W-:Y:S05]  /*0e30*/  RET.REL.NODEC R6 `(adam) ;  /* 0xfffffff006707950 */ /* 0x001fea0003c3ffff */
.L_x_77:
        /* <DEDUP_REMOVED lines=12> */
.L_x_81:


//--------------------- .nv.shared.reserved.0     --------------------------
	.section	.nv.shared.reserved.0,"aw",@nobits
	.weak		__nv_reservedSMEM_offset_0_alias
	.size		__nv_reservedSMEM_offset_0_alias, 0, 64
	.other		__nv_reservedSMEM_offset_0_alias,@"STO_CUDA_RESERVED_SHARED STV_DEFAULT"
__nv_reservedSMEM_offset_0_alias:
	.zero		0
	.zero		64


//--------------------- .nv.constant0.add_gradient_noise_vectorized --------------------------
	.section	.nv.constant0.add_gradient_noise_vectorized,"a",@progbits
	.sectionflags	@""
	.align	4
.nv.constant0.add_gradient_noise_vectorized:
	.zero		936


//--------------------- .nv.constant0.add_gradient_noise --------------------------
	.section	.nv.constant0.add_gradient_noise,"a",@progbits
	.sectionflags	@""
	.align	4
.nv.constant0.add_gradient_noise:
	.zero		936


//--------------------- .nv.constant0.adam_vectorized --------------------------
	.section	.nv.constant0.adam_vectorized,"a",@progbits
	.sectionflags	@""
	.align	4
.nv.constant0.adam_vectorized:
	.zero		968


//--------------------- .nv.constant0.adam        --------------------------
	.section	.nv.constant0.adam,"a",@progbits
	.sectionflags	@""
	.align	4
.nv.constant0.adam:
	.zero		968


//--------------------- SYMBOLS --------------------------

	.type		.nv.reservedSmem.offset0,@object
	.size		.nv.reservedSmem.offset0,0x4
